//
// Generated by NVIDIA NVVM Compiler
//
// Compiler Build ID: CL-36424714
// Cuda compilation tools, release 13.0, V13.0.88
// Based on NVVM 20.0.0
//

.version 9.0
.target sm_100
.address_size 64

	// .globl	_Z17avgpool1d_forwardPKfPfiiiii

.visible .entry _Z17avgpool1d_forwardPKfPfiiiii(
	.param .u64 .ptr .align 1 _Z17avgpool1d_forwardPKfPfiiiii_param_0,
	.param .u64 .ptr .align 1 _Z17avgpool1d_forwardPKfPfiiiii_param_1,
	.param .u32 _Z17avgpool1d_forwardPKfPfiiiii_param_2,
	.param .u32 _Z17avgpool1d_forwardPKfPfiiiii_param_3,
	.param .u32 _Z17avgpool1d_forwardPKfPfiiiii_param_4,
	.param .u32 _Z17avgpool1d_forwardPKfPfiiiii_param_5,
	.param .u32 _Z17avgpool1d_forwardPKfPfiiiii_param_6
)
{
	.reg .pred 	%p<98>;
	.reg .b32 	%r<70>;
	.reg .b32 	%f<143>;
	.reg .b64 	%rd<65>;

	ld.param.u64 	%rd3, [_Z17avgpool1d_forwardPKfPfiiiii_param_0];
	ld.param.u64 	%rd2, [_Z17avgpool1d_forwardPKfPfiiiii_param_1];
	ld.param.u32 	%r52, [_Z17avgpool1d_forwardPKfPfiiiii_param_2];
	ld.param.u32 	%r53, [_Z17avgpool1d_forwardPKfPfiiiii_param_3];
	ld.param.u32 	%r54, [_Z17avgpool1d_forwardPKfPfiiiii_param_4];
	ld.param.u32 	%r55, [_Z17avgpool1d_forwardPKfPfiiiii_param_5];
	ld.param.u32 	%r56, [_Z17avgpool1d_forwardPKfPfiiiii_param_6];
	cvta.to.global.u64 	%rd1, %rd3;
	mov.u32 	%r57, %ctaid.x;
	mov.u32 	%r58, %ntid.x;
	mov.u32 	%r59, %tid.x;
	mad.lo.s32 	%r1, %r57, %r58, %r59;
	setp.ge.s32 	%p1, %r1, %r56;
	@%p1 bra 	$L__BB0_73;
	mul.lo.s32 	%r2, %r54, %r1;
	sub.s32 	%r3, %r2, %r55;
	setp.lt.s32 	%p2, %r53, 1;
	mov.f32 	%f106, 0f00000000;
	@%p2 bra 	$L__BB0_72;
	and.b32  	%r4, %r53, 15;
	setp.lt.u32 	%p3, %r53, 16;
	mov.f32 	%f106, 0f00000000;
	mov.b32 	%r66, 0;
	@%p3 bra 	$L__BB0_37;
	and.b32  	%r66, %r53, 2147483632;
	neg.s32 	%r64, %r66;
	add.s32 	%r63, %r3, 7;
	mov.f32 	%f106, 0f00000000;
$L__BB0_4:
	.pragma "nounroll";
	add.s32 	%r10, %r63, -7;
	setp.lt.s32 	%p4, %r10, 0;
	setp.ge.s32 	%p5, %r10, %r52;
	or.pred  	%p6, %p4, %p5;
	@%p6 bra 	$L__BB0_6;
	mul.wide.u32 	%rd4, %r10, 4;
	add.s64 	%rd5, %rd1, %rd4;
	ld.global.nc.f32 	%f72, [%rd5];
	add.f32 	%f106, %f106, %f72;
$L__BB0_6:
	add.s32 	%r11, %r63, -6;
	setp.lt.s32 	%p7, %r11, 0;
	setp.ge.s32 	%p8, %r11, %r52;
	or.pred  	%p9, %p7, %p8;
	@%p9 bra 	$L__BB0_8;
	mul.wide.u32 	%rd6, %r11, 4;
	add.s64 	%rd7, %rd1, %rd6;
	ld.global.nc.f32 	%f73, [%rd7];
	add.f32 	%f106, %f106, %f73;
$L__BB0_8:
	add.s32 	%r12, %r63, -5;
	setp.lt.s32 	%p10, %r12, 0;
	setp.ge.s32 	%p11, %r12, %r52;
	or.pred  	%p12, %p10, %p11;
	@%p12 bra 	$L__BB0_10;
	mul.wide.u32 	%rd8, %r12, 4;
	add.s64 	%rd9, %rd1, %rd8;
	ld.global.nc.f32 	%f74, [%rd9];
	add.f32 	%f106, %f106, %f74;
$L__BB0_10:
	add.s32 	%r13, %r63, -4;
	setp.lt.s32 	%p13, %r13, 0;
	setp.ge.s32 	%p14, %r13, %r52;
	or.pred  	%p15, %p13, %p14;
	@%p15 bra 	$L__BB0_12;
	mul.wide.u32 	%rd10, %r13, 4;
	add.s64 	%rd11, %rd1, %rd10;
	ld.global.nc.f32 	%f75, [%rd11];
	add.f32 	%f106, %f106, %f75;
$L__BB0_12:
	add.s32 	%r14, %r63, -3;
	setp.lt.s32 	%p16, %r14, 0;
	setp.ge.s32 	%p17, %r14, %r52;
	or.pred  	%p18, %p16, %p17;
	@%p18 bra 	$L__BB0_14;
	mul.wide.u32 	%rd12, %r14, 4;
	add.s64 	%rd13, %rd1, %rd12;
	ld.global.nc.f32 	%f76, [%rd13];
	add.f32 	%f106, %f106, %f76;
$L__BB0_14:
	add.s32 	%r15, %r63, -2;
	setp.lt.s32 	%p19, %r15, 0;
	setp.ge.s32 	%p20, %r15, %r52;
	or.pred  	%p21, %p19, %p20;
	@%p21 bra 	$L__BB0_16;
	mul.wide.u32 	%rd14, %r15, 4;
	add.s64 	%rd15, %rd1, %rd14;
	ld.global.nc.f32 	%f77, [%rd15];
	add.f32 	%f106, %f106, %f77;
$L__BB0_16:
	add.s32 	%r16, %r63, -1;
	setp.lt.s32 	%p22, %r16, 0;
	setp.ge.s32 	%p23, %r16, %r52;
	or.pred  	%p24, %p22, %p23;
	@%p24 bra 	$L__BB0_18;
	mul.wide.u32 	%rd16, %r16, 4;
	add.s64 	%rd17, %rd1, %rd16;
	ld.global.nc.f32 	%f78, [%rd17];
	add.f32 	%f106, %f106, %f78;
$L__BB0_18:
	add.s32 	%r17, %r63, 8;
	setp.lt.s32 	%p25, %r63, 0;
	setp.ge.s32 	%p26, %r63, %r52;
	or.pred  	%p27, %p25, %p26;
	@%p27 bra 	$L__BB0_20;
	mul.wide.u32 	%rd18, %r63, 4;
	add.s64 	%rd19, %rd1, %rd18;
	ld.global.nc.f32 	%f79, [%rd19];
	add.f32 	%f106, %f106, %f79;
$L__BB0_20:
	add.s32 	%r18, %r63, 1;
	setp.lt.s32 	%p28, %r18, 0;
	setp.ge.s32 	%p29, %r18, %r52;
	or.pred  	%p30, %p28, %p29;
	@%p30 bra 	$L__BB0_22;
	mul.wide.u32 	%rd20, %r18, 4;
	add.s64 	%rd21, %rd1, %rd20;
	ld.global.nc.f32 	%f80, [%rd21];
	add.f32 	%f106, %f106, %f80;
$L__BB0_22:
	add.s32 	%r19, %r63, 2;
	setp.lt.s32 	%p31, %r19, 0;
	setp.ge.s32 	%p32, %r19, %r52;
	or.pred  	%p33, %p31, %p32;
	@%p33 bra 	$L__BB0_24;
	mul.wide.u32 	%rd22, %r19, 4;
	add.s64 	%rd23, %rd1, %rd22;
	ld.global.nc.f32 	%f81, [%rd23];
	add.f32 	%f106, %f106, %f81;
$L__BB0_24:
	add.s32 	%r20, %r63, 3;
	setp.lt.s32 	%p34, %r20, 0;
	setp.ge.s32 	%p35, %r20, %r52;
	or.pred  	%p36, %p34, %p35;
	@%p36 bra 	$L__BB0_26;
	mul.wide.u32 	%rd24, %r20, 4;
	add.s64 	%rd25, %rd1, %rd24;
	ld.global.nc.f32 	%f82, [%rd25];
	add.f32 	%f106, %f106, %f82;
$L__BB0_26:
	add.s32 	%r21, %r63, 4;
	setp.lt.s32 	%p37, %r21, 0;
	setp.ge.s32 	%p38, %r21, %r52;
	or.pred  	%p39, %p37, %p38;
	@%p39 bra 	$L__BB0_28;
	mul.wide.u32 	%rd26, %r21, 4;
	add.s64 	%rd27, %rd1, %rd26;
	ld.global.nc.f32 	%f83, [%rd27];
	add.f32 	%f106, %f106, %f83;
$L__BB0_28:
	add.s32 	%r22, %r63, 5;
	setp.lt.s32 	%p40, %r22, 0;
	setp.ge.s32 	%p41, %r22, %r52;
	or.pred  	%p42, %p40, %p41;
	@%p42 bra 	$L__BB0_30;
	mul.wide.u32 	%rd28, %r22, 4;
	add.s64 	%rd29, %rd1, %rd28;
	ld.global.nc.f32 	%f84, [%rd29];
	add.f32 	%f106, %f106, %f84;
$L__BB0_30:
	add.s32 	%r23, %r63, 6;
	setp.lt.s32 	%p43, %r23, 0;
	setp.ge.s32 	%p44, %r23, %r52;
	or.pred  	%p45, %p43, %p44;
	@%p45 bra 	$L__BB0_32;
	mul.wide.u32 	%rd30, %r23, 4;
	add.s64 	%rd31, %rd1, %rd30;
	ld.global.nc.f32 	%f85, [%rd31];
	add.f32 	%f106, %f106, %f85;
$L__BB0_32:
	add.s32 	%r24, %r63, 7;
	setp.lt.s32 	%p46, %r24, 0;
	setp.ge.s32 	%p47, %r24, %r52;
	or.pred  	%p48, %p46, %p47;
	@%p48 bra 	$L__BB0_34;
	mul.wide.u32 	%rd32, %r24, 4;
	add.s64 	%rd33, %rd1, %rd32;
	ld.global.nc.f32 	%f86, [%rd33];
	add.f32 	%f106, %f106, %f86;
$L__BB0_34:
	setp.lt.s32 	%p49, %r17, 0;
	setp.ge.s32 	%p50, %r17, %r52;
	or.pred  	%p51, %p49, %p50;
	@%p51 bra 	$L__BB0_36;
	mul.wide.u32 	%rd34, %r17, 4;
	add.s64 	%rd35, %rd1, %rd34;
	ld.global.nc.f32 	%f87, [%rd35];
	add.f32 	%f106, %f106, %f87;
$L__BB0_36:
	add.s32 	%r64, %r64, 16;
	add.s32 	%r63, %r63, 16;
	setp.ne.s32 	%p52, %r64, 0;
	@%p52 bra 	$L__BB0_4;
$L__BB0_37:
	setp.eq.s32 	%p53, %r4, 0;
	@%p53 bra 	$L__BB0_72;
	and.b32  	%r28, %r53, 7;
	setp.lt.u32 	%p54, %r4, 8;
	@%p54 bra 	$L__BB0_56;
	add.s32 	%r29, %r66, %r3;
	setp.lt.s32 	%p55, %r29, 0;
	setp.ge.s32 	%p56, %r29, %r52;
	or.pred  	%p57, %p55, %p56;
	@%p57 bra 	$L__BB0_41;
	mul.wide.u32 	%rd36, %r29, 4;
	add.s64 	%rd37, %rd1, %rd36;
	ld.global.nc.f32 	%f89, [%rd37];
	add.f32 	%f106, %f106, %f89;
$L__BB0_41:
	add.s32 	%r30, %r29, 1;
	setp.lt.s32 	%p58, %r30, 0;
	setp.ge.s32 	%p59, %r30, %r52;
	or.pred  	%p60, %p58, %p59;
	@%p60 bra 	$L__BB0_43;
	mul.wide.u32 	%rd38, %r30, 4;
	add.s64 	%rd39, %rd1, %rd38;
	ld.global.nc.f32 	%f90, [%rd39];
	add.f32 	%f106, %f106, %f90;
$L__BB0_43:
	add.s32 	%r31, %r29, 2;
	setp.lt.s32 	%p61, %r31, 0;
	setp.ge.s32 	%p62, %r31, %r52;
	or.pred  	%p63, %p61, %p62;
	@%p63 bra 	$L__BB0_45;
	mul.wide.u32 	%rd40, %r31, 4;
	add.s64 	%rd41, %rd1, %rd40;
	ld.global.nc.f32 	%f91, [%rd41];
	add.f32 	%f106, %f106, %f91;
$L__BB0_45:
	add.s32 	%r32, %r29, 3;
	setp.lt.s32 	%p64, %r32, 0;
	setp.ge.s32 	%p65, %r32, %r52;
	or.pred  	%p66, %p64, %p65;
	@%p66 bra 	$L__BB0_47;
	mul.wide.u32 	%rd42, %r32, 4;
	add.s64 	%rd43, %rd1, %rd42;
	ld.global.nc.f32 	%f92, [%rd43];
	add.f32 	%f106, %f106, %f92;
$L__BB0_47:
	add.s32 	%r33, %r29, 4;
	setp.lt.s32 	%p67, %r33, 0;
	setp.ge.s32 	%p68, %r33, %r52;
	or.pred  	%p69, %p67, %p68;
	@%p69 bra 	$L__BB0_49;
	mul.wide.u32 	%rd44, %r33, 4;
	add.s64 	%rd45, %rd1, %rd44;
	ld.global.nc.f32 	%f93, [%rd45];
	add.f32 	%f106, %f106, %f93;
$L__BB0_49:
	add.s32 	%r34, %r29, 5;
	setp.lt.s32 	%p70, %r34, 0;
	setp.ge.s32 	%p71, %r34, %r52;
	or.pred  	%p72, %p70, %p71;
	@%p72 bra 	$L__BB0_51;
	mul.wide.u32 	%rd46, %r34, 4;
	add.s64 	%rd47, %rd1, %rd46;
	ld.global.nc.f32 	%f94, [%rd47];
	add.f32 	%f106, %f106, %f94;
$L__BB0_51:
	add.s32 	%r35, %r29, 6;
	setp.lt.s32 	%p73, %r35, 0;
	setp.ge.s32 	%p74, %r35, %r52;
	or.pred  	%p75, %p73, %p74;
	@%p75 bra 	$L__BB0_53;
	mul.wide.u32 	%rd48, %r35, 4;
	add.s64 	%rd49, %rd1, %rd48;
	ld.global.nc.f32 	%f95, [%rd49];
	add.f32 	%f106, %f106, %f95;
$L__BB0_53:
	add.s32 	%r36, %r29, 7;
	setp.lt.s32 	%p76, %r36, 0;
	setp.ge.s32 	%p77, %r36, %r52;
	or.pred  	%p78, %p76, %p77;
	@%p78 bra 	$L__BB0_55;
	mul.wide.u32 	%rd50, %r36, 4;
	add.s64 	%rd51, %rd1, %rd50;
	ld.global.nc.f32 	%f96, [%rd51];
	add.f32 	%f106, %f106, %f96;
$L__BB0_55:
	add.s32 	%r66, %r66, 8;
$L__BB0_56:
	setp.eq.s32 	%p79, %r28, 0;
	@%p79 bra 	$L__BB0_72;
	and.b32  	%r39, %r53, 3;
	setp.lt.u32 	%p80, %r28, 4;
	@%p80 bra 	$L__BB0_67;
	add.s32 	%r40, %r66, %r3;
	setp.lt.s32 	%p81, %r40, 0;
	setp.ge.s32 	%p82, %r40, %r52;
	or.pred  	%p83, %p81, %p82;
	@%p83 bra 	$L__BB0_60;
	mul.wide.u32 	%rd52, %r40, 4;
	add.s64 	%rd53, %rd1, %rd52;
	ld.global.nc.f32 	%f98, [%rd53];
	add.f32 	%f106, %f106, %f98;
$L__BB0_60:
	add.s32 	%r41, %r40, 1;
	setp.lt.s32 	%p84, %r41, 0;
	setp.ge.s32 	%p85, %r41, %r52;
	or.pred  	%p86, %p84, %p85;
	@%p86 bra 	$L__BB0_62;
	mul.wide.u32 	%rd54, %r41, 4;
	add.s64 	%rd55, %rd1, %rd54;
	ld.global.nc.f32 	%f99, [%rd55];
	add.f32 	%f106, %f106, %f99;
$L__BB0_62:
	add.s32 	%r42, %r40, 2;
	setp.lt.s32 	%p87, %r42, 0;
	setp.ge.s32 	%p88, %r42, %r52;
	or.pred  	%p89, %p87, %p88;
	@%p89 bra 	$L__BB0_64;
	mul.wide.u32 	%rd56, %r42, 4;
	add.s64 	%rd57, %rd1, %rd56;
	ld.global.nc.f32 	%f100, [%rd57];
	add.f32 	%f106, %f106, %f100;
$L__BB0_64:
	add.s32 	%r43, %r40, 3;
	setp.lt.s32 	%p90, %r43, 0;
	setp.ge.s32 	%p91, %r43, %r52;
	or.pred  	%p92, %p90, %p91;
	@%p92 bra 	$L__BB0_66;
	mul.wide.u32 	%rd58, %r43, 4;
	add.s64 	%rd59, %rd1, %rd58;
	ld.global.nc.f32 	%f101, [%rd59];
	add.f32 	%f106, %f106, %f101;
$L__BB0_66:
	add.s32 	%r66, %r66, 4;
$L__BB0_67:
	setp.eq.s32 	%p93, %r39, 0;
	@%p93 bra 	$L__BB0_72;
	add.s32 	%r62, %r66, %r2;
	sub.s32 	%r69, %r62, %r55;
	neg.s32 	%r68, %r39;
$L__BB0_69:
	.pragma "nounroll";
	setp.lt.s32 	%p94, %r69, 0;
	setp.ge.s32 	%p95, %r69, %r52;
	or.pred  	%p96, %p94, %p95;
	@%p96 bra 	$L__BB0_71;
	mul.wide.u32 	%rd60, %r69, 4;
	add.s64 	%rd61, %rd1, %rd60;
	ld.global.nc.f32 	%f102, [%rd61];
	add.f32 	%f106, %f106, %f102;
$L__BB0_71:
	add.s32 	%r69, %r69, 1;
	add.s32 	%r68, %r68, 1;
	setp.ne.s32 	%p97, %r68, 0;
	@%p97 bra 	$L__BB0_69;
$L__BB0_72:
	cvt.rn.f32.s32 	%f103, %r53;
	div.rn.f32 	%f104, %f106, %f103;
	cvta.to.global.u64 	%rd62, %rd2;
	mul.wide.s32 	%rd63, %r1, 4;
	add.s64 	%rd64, %rd62, %rd63;
	st.global.f32 	[%rd64], %f104;
$L__BB0_73:
	ret;

}


// ===== COMPILED SASS (sm_100) =====

	.target	sm_100

	.elftype	@"ET_EXEC"


//--------------------- .note.nv.tkinfo           --------------------------
	.section	.note.nv.tkinfo,"",@"SHT_NOTE"
	.sectionflags	@"SHF_NOTE_NV_TKINFO"
	.tkinfo
        /*0018*/ 	.word	0x00000002
        /*0030*/ 	.string	""
        /*0030*/ 	.string	"ptxas"
        /*0030*/ 	.string	"Cuda compilation tools, release 13.0, V13.0.88"
        /*0030*/ 	.string	"Build cuda_13.0.r13.0/compiler.36424714_0"
        /*0030*/ 	.string	"-arch sm_100 -m 64 "



//--------------------- .note.nv.cuinfo           --------------------------
	.section	.note.nv.cuinfo,"",@"SHT_NOTE"
	.sectionflags	@"SHF_NOTE_NV_CUINFO"
        /*0018*/ 	.short	0x0002
        /*001a*/ 	.short	0x0064
        /*001c*/ 	.short	0x0082
	.zero		2


//--------------------- .nv.info                  --------------------------
	.section	.nv.info,"",@"SHT_CUDA_INFO"
	.align	4


	//----- nvinfo : EIATTR_REGCOUNT
	.align		4
        /*0000*/ 	.byte	0x04, 0x2f
        /*0002*/ 	.short	(.L_1 - .L_0)
	.align		4
.L_0:
        /*0004*/ 	.word	index@(_Z17avgpool1d_forwardPKfPfiiiii)
        /*0008*/ 	.word	0x00000020


	//----- nvinfo : EIATTR_FRAME_SIZE
	.align		4
.L_1:
        /*000c*/ 	.byte	0x04, 0x11
        /*000e*/ 	.short	(.L_3 - .L_2)
	.align		4
.L_2:
        /*0010*/ 	.word	index@($__internal_0_$__cuda_sm3x_div_rn_noftz_f32_slowpath)
        /*0014*/ 	.word	0x00000000


	//----- nvinfo : EIATTR_FRAME_SIZE
	.align		4
.L_3:
        /*0018*/ 	.byte	0x04, 0x11
        /*001a*/ 	.short	(.L_5 - .L_4)
	.align		4
.L_4:
        /*001c*/ 	.word	index@(_Z17avgpool1d_forwardPKfPfiiiii)
        /*0020*/ 	.word	0x00000000


	//----- nvinfo : EIATTR_MIN_STACK_SIZE
	.align		4
.L_5:
        /*0024*/ 	.byte	0x04, 0x12
        /*0026*/ 	.short	(.L_7 - .L_6)
	.align		4
.L_6:
        /*0028*/ 	.word	index@(_Z17avgpool1d_forwardPKfPfiiiii)
        /*002c*/ 	.word	0x00000000
.L_7:


//--------------------- .nv.compat                --------------------------
	.section	.nv.compat,"",@"SHT_CUDA_COMPAT_INFO"
	.align	4
        /*0000*/ 	.byte	0x02, 0x09, 0x00, 0x00, 0x02, 0x02, 0x01, 0x00, 0x02, 0x05, 0x05, 0x00, 0x03, 0x07, 0x01, 0x01
        /*0010*/ 	.byte	0x02, 0x03, 0x00, 0x00, 0x02, 0x06, 0x01, 0x00, 0x04, 0x0b, 0x08, 0x00, 0x01, 0x00, 0x00, 0x00
        /*0020*/ 	.byte	0x00, 0x00, 0x00, 0x00


//--------------------- .nv.info._Z17avgpool1d_forwardPKfPfiiiii --------------------------
	.section	.nv.info._Z17avgpool1d_forwardPKfPfiiiii,"",@"SHT_CUDA_INFO"
	.sectionflags	@""
	.align	4


	//----- nvinfo : EIATTR_CUDA_API_VERSION
	.align		4
        /*0000*/ 	.byte	0x04, 0x37
        /*0002*/ 	.short	(.L_9 - .L_8)
.L_8:
        /*0004*/ 	.word	0x00000082


	//----- nvinfo : EIATTR_KPARAM_INFO
	.align		4
.L_9:
        /*0008*/ 	.byte	0x04, 0x17
        /*000a*/ 	.short	(.L_11 - .L_10)
.L_10:
        /*000c*/ 	.word	0x00000000
        /*0010*/ 	.short	0x0006
        /*0012*/ 	.short	0x0020
        /*0014*/ 	.byte	0x00, 0xf0, 0x11, 0x00


	//----- nvinfo : EIATTR_KPARAM_INFO
	.align		4
.L_11:
        /*0018*/ 	.byte	0x04, 0x17
        /*001a*/ 	.short	(.L_13 - .L_12)
.L_12:
        /*001c*/ 	.word	0x00000000
        /*0020*/ 	.short	0x0005
        /*0022*/ 	.short	0x001c
        /*0024*/ 	.byte	0x00, 0xf0, 0x11, 0x00


	//----- nvinfo : EIATTR_KPARAM_INFO
	.align		4
.L_13:
        /*0028*/ 	.byte	0x04, 0x17
        /*002a*/ 	.short	(.L_15 - .L_14)
.L_14:
        /*002c*/ 	.word	0x00000000
        /*0030*/ 	.short	0x0004
        /*0032*/ 	.short	0x0018
        /*0034*/ 	.byte	0x00, 0xf0, 0x11, 0x00


	//----- nvinfo : EIATTR_KPARAM_INFO
	.align		4
.L_15:
        /*0038*/ 	.byte	0x04, 0x17
        /*003a*/ 	.short	(.L_17 - .L_16)
.L_16:
        /*003c*/ 	.word	0x00000000
        /*0040*/ 	.short	0x0003
        /*0042*/ 	.short	0x0014
        /*0044*/ 	.byte	0x00, 0xf0, 0x11, 0x00


	//----- nvinfo : EIATTR_KPARAM_INFO
	.align		4
.L_17:
        /*0048*/ 	.byte	0x04, 0x17
        /*004a*/ 	.short	(.L_19 - .L_18)
.L_18:
        /*004c*/ 	.word	0x00000000
        /*0050*/ 	.short	0x0002
        /*0052*/ 	.short	0x0010
        /*0054*/ 	.byte	0x00, 0xf0, 0x11, 0x00


	//----- nvinfo : EIATTR_KPARAM_INFO
	.align		4
.L_19:
        /*0058*/ 	.byte	0x04, 0x17
        /*005a*/ 	.short	(.L_21 - .L_20)
.L_20:
        /*005c*/ 	.word	0x00000000
        /*0060*/ 	.short	0x0001
        /*0062*/ 	.short	0x0008
        /*0064*/ 	.byte	0x00, 0xf5, 0x21, 0x00


	//----- nvinfo : EIATTR_KPARAM_INFO
	.align		4
.L_21:
        /*0068*/ 	.byte	0x04, 0x17
        /*006a*/ 	.short	(.L_23 - .L_22)
.L_22:
        /*006c*/ 	.word	0x00000000
        /*0070*/ 	.short	0x0000
        /*0072*/ 	.short	0x0000
        /*0074*/ 	.byte	0x00, 0xf5, 0x21, 0x00


	//----- nvinfo : EIATTR_SPARSE_MMA_MASK
	.align		4
.L_23:
        /*0078*/ 	.byte	0x03, 0x50
        /*007a*/ 	.short	0x0000


	//----- nvinfo : EIATTR_MAXREG_COUNT
	.align		4
        /*007c*/ 	.byte	0x03, 0x1b
        /*007e*/ 	.short	0x00ff


	//----- nvinfo : EIATTR_MERCURY_ISA_VERSION
	.align		4
        /*0080*/ 	.byte	0x03, 0x5f
        /*0082*/ 	.short	0x0101


	//----- nvinfo : EIATTR_VRC_CTA_INIT_COUNT
	.align		4
        /*0084*/ 	.byte	0x02, 0x4a
	.zero		1
	.zero		1


	//----- nvinfo : EIATTR_EXIT_INSTR_OFFSETS
	.align		4
        /*0088*/ 	.byte	0x04, 0x1c
        /*008a*/ 	.short	(.L_25 - .L_24)


	//   ....[0]....
.L_24:
        /*008c*/ 	.word	0x00000070


	//   ....[1]....
        /*0090*/ 	.word	0x00001130


	//----- nvinfo : EIATTR_CRS_STACK_SIZE
	.align		4
.L_25:
        /*0094*/ 	.byte	0x04, 0x1e
        /*0096*/ 	.short	(.L_27 - .L_26)
.L_26:
        /*0098*/ 	.word	0x00000000


	//----- nvinfo : EIATTR_CBANK_PARAM_SIZE
	.align		4
.L_27:
        /*009c*/ 	.byte	0x03, 0x19
        /*009e*/ 	.short	0x0024


	//----- nvinfo : EIATTR_PARAM_CBANK
	.align		4
        /*00a0*/ 	.byte	0x04, 0x0a
        /*00a2*/ 	.short	(.L_29 - .L_28)
	.align		4
.L_28:
        /*00a4*/ 	.word	index@(.nv.constant0._Z17avgpool1d_forwardPKfPfiiiii)
        /*00a8*/ 	.short	0x0380
        /*00aa*/ 	.short	0x0024


	//----- nvinfo : EIATTR_SW_WAR
	.align		4
.L_29:
        /*00ac*/ 	.byte	0x04, 0x36
        /*00ae*/ 	.short	(.L_31 - .L_30)
.L_30:
        /*00b0*/ 	.word	0x00000008
.L_31:


//--------------------- .nv.callgraph             --------------------------
	.section	.nv.callgraph,"",@"SHT_CUDA_CALLGRAPH"
	.align	4
	.sectionentsize	8
	.align		4
        /*0000*/ 	.word	0x00000000
	.align		4
        /*0004*/ 	.word	0xffffffff
	.align		4
        /*0008*/ 	.word	0x00000000
	.align		4
        /*000c*/ 	.word	0xfffffffe
	.align		4
        /*0010*/ 	.word	0x00000000
	.align		4
        /*0014*/ 	.word	0xfffffffd
	.align		4
        /*0018*/ 	.word	0x00000000
	.align		4
        /*001c*/ 	.word	0xfffffffc


//--------------------- .text._Z17avgpool1d_forwardPKfPfiiiii --------------------------
	.section	.text._Z17avgpool1d_forwardPKfPfiiiii,"ax",@progbits
	.align	128
        .global         _Z17avgpool1d_forwardPKfPfiiiii
        .type           _Z17avgpool1d_forwardPKfPfiiiii,@function
        .size           _Z17avgpool1d_forwardPKfPfiiiii,(.L_x_20 - _Z17avgpool1d_forwardPKfPfiiiii)
        .other          _Z17avgpool1d_forwardPKfPfiiiii,@"STO_CUDA_ENTRY STV_DEFAULT"
_Z17avgpool1d_forwardPKfPfiiiii:
.text._Z17avgpool1d_forwardPKfPfiiiii:
[----:B------:R-:W-:Y:S01]  /*0000*/  LDC R1, c[0x0][0x37c] ;  /* 0x0000df00ff017b82 */ /* 0x000fe20000000800 */
[----:B------:R-:W0:Y:S07]  /*0010*/  S2R R0, SR_TID.X ;  /* 0x0000000000007919 */ /* 0x000e2e0000002100 */
[----:B------:R-:W0:Y:S01]  /*0020*/  S2UR UR4, SR_CTAID.X ;  /* 0x00000000000479c3 */ /* 0x000e220000002500 */
[----:B------:R-:W1:Y:S07]  /*0030*/  LDCU UR5, c[0x0][0x3a0] ;  /* 0x00007400ff0577ac */ /* 0x000e6e0008000800 */
[----:B------:R-:W0:Y:S02]  /*0040*/  LDC R17, c[0x0][0x360] ;  /* 0x0000d800ff117b82 */ /* 0x000e240000000800 */
[----:B0-----:R-:W-:-:S05]  /*0050*/  IMAD R17, R17, UR4, R0 ;  /* 0x0000000411117c24 */ /* 0x001fca000f8e0200 */
[----:B-1----:R-:W-:-:S13]  /*0060*/  ISETP.GE.AND P0, PT, R17, UR5, PT ;  /* 0x0000000511007c0c */ /* 0x002fda000bf06270 */
[----:B------:R-:W-:Y:S05]  /*0070*/  @P0 EXIT ;  /* 0x000000000000094d */ /* 0x000fea0003800000 */
[----:B------:R-:W0:Y:S01]  /*0080*/  LDCU UR5, c[0x0][0x394] ;  /* 0x00007280ff0577ac */ /* 0x000e220008000800 */
[----:B------:R-:W1:Y:S01]  /*0090*/  LDC.64 R2, c[0x0][0x398] ;  /* 0x0000e600ff027b82 */ /* 0x000e620000000a00 */
[----:B------:R-:W-:Y:S01]  /*00a0*/  IMAD.MOV.U32 R19, RZ, RZ, RZ ;  /* 0x000000ffff137224 */ /* 0x000fe200078e00ff */
[----:B------:R-:W2:Y:S01]  /*00b0*/  LDCU.64 UR8, c[0x0][0x358] ;  /* 0x00006b00ff0877ac */ /* 0x000ea20008000a00 */
[----:B0-----:R-:W-:Y:S01]  /*00c0*/  UISETP.GE.AND UP0, UPT, UR5, 0x1, UPT ;  /* 0x000000010500788c */ /* 0x001fe2000bf06270 */
[----:B-1----:R-:W-:-:S08]  /*00d0*/  IMAD R0, R17, R2, -R3 ;  /* 0x0000000211007224 */ /* 0x002fd000078e0a03 */
[----:B--2---:R-:W-:Y:S05]  /*00e0*/  BRA.U !UP0, `(.L_x_0) ;  /* 0x0000000d08c47547 */ /* 0x004fea000b800000 */
[----:B------:R-:W-:Y:S01]  /*00f0*/  UISETP.GE.U32.AND UP1, UPT, UR5, 0x10, UPT ;  /* 0x000000100500788c */ /* 0x000fe2000bf26070 */
[----:B------:R-:W-:Y:S01]  /*0100*/  IMAD.MOV.U32 R19, RZ, RZ, RZ ;  /* 0x000000ffff137224 */ /* 0x000fe200078e00ff */
[----:B------:R-:W-:Y:S01]  /*0110*/  ULOP3.LUT UR6, UR5, 0xf, URZ, 0xc0, !UPT ;  /* 0x0000000f05067892 */ /* 0x000fe2000f8ec0ff */
[----:B------:R-:W-:-:S03]  /*0120*/  UMOV UR4, URZ ;  /* 0x000000ff00047c82 */ /* 0x000fc60008000000 */
[----:B------:R-:W-:-:S03]  /*0130*/  UISETP.NE.AND UP0, UPT, UR6, URZ, UPT ;  /* 0x000000ff0600728c */ /* 0x000fc6000bf05270 */
[----:B------:R-:W-:Y:S08]  /*0140*/  BRA.U !UP1, `(.L_x_1) ;  /* 0x0000000509e07547 */ /* 0x000ff0000b800000 */
[----:B------:R-:W-:Y:S01]  /*0150*/  HFMA2 R19, -RZ, RZ, 0, 0 ;  /* 0x00000000ff137431 */ /* 0x000fe200000001ff */
[----:B------:R-:W-:Y:S01]  /*0160*/  ULOP3.LUT UR4, UR5, 0x7ffffff0, URZ, 0xc0, !UPT ;  /* 0x7ffffff005047892 */ /* 0x000fe2000f8ec0ff */
[----:B------:R-:W-:Y:S01]  /*0170*/  VIADD R16, R0, 0x7 ;  /* 0x0000000700107836 */ /* 0x000fe20000000000 */
[----:B------:R-:W0:Y:S02]  /*0180*/  LDCU UR7, c[0x0][0x390] ;  /* 0x00007200ff0777ac */ /* 0x000e240008000800 */
[----:B------:R-:W-:-:S12]  /*0190*/  UIADD3 UR5, UPT, UPT, -UR4, URZ, URZ ;  /* 0x000000ff04057290 */ /* 0x000fd8000fffe1ff */
.L_x_2:
[C---:B------:R-:W-:Y:S02]  /*01a0*/  VIADD R7, R16.reuse, 0xfffffff9 ;  /* 0xfffffff910077836 */ /* 0x040fe40000000000 */
[----:B------:R-:W-:-:S03]  /*01b0*/  VIADD R9, R16, 0xfffffffa ;  /* 0xfffffffa10097836 */ /* 0x000fc60000000000 */
[----:B0-----:R-:W-:Y:S02]  /*01c0*/  ISETP.GE.AND P1, PT, R7, UR7, PT ;  /* 0x0000000707007c0c */ /* 0x001fe4000bf26270 */
[----:B------:R-:W-:Y:S02]  /*01d0*/  ISETP.GE.AND P2, PT, R9, UR7, PT ;  /* 0x0000000709007c0c */ /* 0x000fe4000bf46270 */
[----:B------:R-:W-:Y:S02]  /*01e0*/  ISETP.LT.OR P1, PT, R7, RZ, P1 ;  /* 0x000000ff0700720c */ /* 0x000fe40000f21670 */
[----:B------:R-:W-:-:S11]  /*01f0*/  ISETP.LT.OR P2, PT, R9, RZ, P2 ;  /* 0x000000ff0900720c */ /* 0x000fd60001741670 */
[----:B------:R-:W0:Y:S08]  /*0200*/  @!P1 LDC.64 R2, c[0x0][0x380] ;  /* 0x0000e000ff029b82 */ /* 0x000e300000000a00 */
[----:B------:R-:W1:Y:S01]  /*0210*/  @!P2 LDC.64 R4, c[0x0][0x380] ;  /* 0x0000e000ff04ab82 */ /* 0x000e620000000a00 */
[----:B0-----:R-:W-:-:S06]  /*0220*/  @!P1 IMAD.WIDE.U32 R2, R7, 0x4, R2 ;  /* 0x0000000407029825 */ /* 0x001fcc00078e0002 */
[----:B------:R-:W2:Y:S01]  /*0230*/  @!P1 LDG.E.CONSTANT R2, desc[UR8][R2.64] ;  /* 0x0000000802029981 */ /* 0x000ea2000c1e9900 */
[----:B-1----:R-:W-:-:S06]  /*0240*/  @!P2 IMAD.WIDE.U32 R4, R9, 0x4, R4 ;  /* 0x000000040904a825 */ /* 0x002fcc00078e0004 */
[----:B------:R-:W3:Y:S01]  /*0250*/  @!P2 LDG.E.CONSTANT R4, desc[UR8][R4.64] ;  /* 0x000000080404a981 */ /* 0x000ee2000c1e9900 */
[C---:B------:R-:W-:Y:S01]  /*0260*/  VIADD R27, R16.reuse, 0xfffffffb ;  /* 0xfffffffb101b7836 */ /* 0x040fe20000000000 */
[----:B------:R-:W-:-:S04]  /*0270*/  IADD3 R13, PT, PT, R16, -0x4, RZ ;  /* 0xfffffffc100d7810 */ /* 0x000fc80007ffe0ff */
[----:B------:R-:W-:Y:S01]  /*0280*/  ISETP.GE.AND P0, PT, R27, UR7, PT ;  /* 0x000000071b007c0c */ /* 0x000fe2000bf06270 */
[C---:B------:R-:W-:Y:S01]  /*0290*/  VIADD R25, R16.reuse, 0xfffffffd ;  /* 0xfffffffd10197836 */ /* 0x040fe20000000000 */
[----:B------:R-:W-:Y:S02]  /*02a0*/  ISETP.GE.AND P5, PT, R13, UR7, PT ;  /* 0x000000070d007c0c */ /* 0x000fe4000bfa6270 */
[----:B------:R-:W-:Y:S01]  /*02b0*/  ISETP.LT.OR P0, PT, R27, RZ, P0 ;  /* 0x000000ff1b00720c */ /* 0x000fe20000701670 */
[C---:B------:R-:W-:Y:S01]  /*02c0*/  VIADD R23, R16.reuse, 0xfffffffe ;  /* 0xfffffffe10177836 */ /* 0x040fe20000000000 */
[----:B------:R-:W-:Y:S02]  /*02d0*/  ISETP.LT.OR P5, PT, R13, RZ, P5 ;  /* 0x000000ff0d00720c */ /* 0x000fe40002fa1670 */
[----:B------:R-:W-:Y:S01]  /*02e0*/  ISETP.GE.AND P6, PT, R25, UR7, PT ;  /* 0x0000000719007c0c */ /* 0x000fe2000bfc6270 */
[----:B------:R-:W-:Y:S01]  /*02f0*/  VIADD R15, R16, 0xffffffff ;  /* 0xffffffff100f7836 */ /* 0x000fe20000000000 */
[----:B------:R-:W-:-:S02]  /*0300*/  ISETP.GE.AND P3, PT, R23, UR7, PT ;  /* 0x0000000717007c0c */ /* 0x000fc4000bf66270 */
[----:B------:R-:W-:Y:S02]  /*0310*/  ISETP.LT.OR P6, PT, R25, RZ, P6 ;  /* 0x000000ff1900720c */ /* 0x000fe400037c1670 */
[----:B------:R-:W-:Y:S02]  /*0320*/  ISETP.GE.AND P4, PT, R15, UR7, PT ;  /* 0x000000070f007c0c */ /* 0x000fe4000bf86270 */
[----:B------:R-:W-:Y:S01]  /*0330*/  ISETP.LT.OR P3, PT, R23, RZ, P3 ;  /* 0x000000ff1700720c */ /* 0x000fe20001f61670 */
[----:B------:R-:W0:Y:S01]  /*0340*/  @!P0 LDC.64 R6, c[0x0][0x380] ;  /* 0x0000e000ff068b82 */ /* 0x000e220000000a00 */
[----:B------:R-:W-:Y:S02]  /*0350*/  ISETP.LT.OR P4, PT, R15, RZ, P4 ;  /* 0x000000ff0f00720c */ /* 0x000fe40002781670 */
[----:B------:R-:W-:-:S05]  /*0360*/  IADD3 R21, PT, PT, R16, 0x1, RZ ;  /* 0x0000000110157810 */ /* 0x000fca0007ffe0ff */
[----:B------:R-:W1:Y:S08]  /*0370*/  @!P5 LDC.64 R10, c[0x0][0x380] ;  /* 0x0000e000ff0adb82 */ /* 0x000e700000000a00 */
[----:B------:R-:W4:Y:S01]  /*0380*/  @!P6 LDC.64 R8, c[0x0][0x380] ;  /* 0x0000e000ff08eb82 */ /* 0x000f220000000a00 */
[----:B0-----:R-:W-:-:S05]  /*0390*/  @!P0 IMAD.WIDE.U32 R26, R27, 0x4, R6 ;  /* 0x000000041b1a8825 */ /* 0x001fca00078e0006 */
[----:B------:R-:W5:Y:S01]  /*03a0*/  @!P0 LDG.E.CONSTANT R14, desc[UR8][R26.64] ;  /* 0x000000081a0e8981 */ /* 0x000f62000c1e9900 */
[----:B-1----:R-:W-:-:S06]  /*03b0*/  @!P5 IMAD.WIDE.U32 R10, R13, 0x4, R10 ;  /* 0x000000040d0ad825 */ /* 0x002fcc00078e000a */
[----:B------:R-:W5:Y:S01]  /*03c0*/  @!P5 LDG.E.CONSTANT R10, desc[UR8][R10.64] ;  /* 0x000000080a0ad981 */ /* 0x000f62000c1e9900 */
[----:B----4-:R-:W-:-:S06]  /*03d0*/  @!P6 IMAD.WIDE.U32 R8, R25, 0x4, R8 ;  /* 0x000000041908e825 */ /* 0x010fcc00078e0008 */
[----:B------:R-:W4:Y:S01]  /*03e0*/  @!P6 LDG.E.CONSTANT R8, desc[UR8][R8.64] ;  /* 0x000000080808e981 */ /* 0x000f22000c1e9900 */
[----:B--2---:R-:W-:Y:S01]  /*03f0*/  @!P1 FADD R19, R19, R2 ;  /* 0x0000000213139221 */ /* 0x004fe20000000000 */
[C---:B------:R-:W-:Y:S01]  /*0400*/  ISETP.GE.AND P1, PT, R16.reuse, UR7, PT ;  /* 0x0000000710007c0c */ /* 0x040fe2000bf26270 */
[----:B------:R-:W0:Y:S02]  /*0410*/  @!P3 LDC.64 R2, c[0x0][0x380] ;  /* 0x0000e000ff02bb82 */ /* 0x000e240000000a00 */
[----:B---3--:R-:W-:Y:S01]  /*0420*/  @!P2 FADD R19, R19, R4 ;  /* 0x000000041313a221 */ /* 0x008fe20000000000 */
[----:B------:R-:W-:-:S05]  /*0430*/  ISETP.LT.OR P2, PT, R16, RZ, P1 ;  /* 0x000000ff1000720c */ /* 0x000fca0000f41670 */
[----:B------:R-:W1:Y:S01]  /*0440*/  @!P4 LDC.64 R4, c[0x0][0x380] ;  /* 0x0000e000ff04cb82 */ /* 0x000e620000000a00 */
[----:B------:R-:W-:-:S04]  /*0450*/  ISETP.GE.AND P1, PT, R21, UR7, PT ;  /* 0x0000000715007c0c */ /* 0x000fc8000bf26270 */
[----:B------:R-:W-:-:S03]  /*0460*/  ISETP.LT.OR P1, PT, R21, RZ, P1 ;  /* 0x000000ff1500720c */ /* 0x000fc60000f21670 */
[----:B------:R-:W2:Y:S10]  /*0470*/  @!P2 LDC.64 R6, c[0x0][0x380] ;  /* 0x0000e000ff06ab82 */ /* 0x000eb40000000a00 */
[----:B------:R-:W3:Y:S01]  /*0480*/  @!P1 LDC.64 R12, c[0x0][0x380] ;  /* 0x0000e000ff0c9b82 */ /* 0x000ee20000000a00 */
[----:B0-----:R-:W-:-:S04]  /*0490*/  @!P3 IMAD.WIDE.U32 R2, R23, 0x4, R2 ;  /* 0x000000041702b825 */ /* 0x001fc800078e0002 */
[----:B-1----:R-:W-:Y:S02]  /*04a0*/  @!P4 IMAD.WIDE.U32 R4, R15, 0x4, R4 ;  /* 0x000000040f04c825 */ /* 0x002fe400078e0004 */
[----:B------:R-:W4:Y:S04]  /*04b0*/  @!P3 LDG.E.CONSTANT R2, desc[UR8][R2.64] ;  /* 0x000000080202b981 */ /* 0x000f28000c1e9900 */
[----:B------:R-:W4:Y:S01]  /*04c0*/  @!P4 LDG.E.CONSTANT R4, desc[UR8][R4.64] ;  /* 0x000000080404c981 */ /* 0x000f22000c1e9900 */
[----:B--2---:R-:W-:-:S06]  /*04d0*/  @!P2 IMAD.WIDE.U32 R6, R16, 0x4, R6 ;  /* 0x000000041006a825 */ /* 0x004fcc00078e0006 */
[----:B------:R-:W2:Y:S01]  /*04e0*/  @!P2 LDG.E.CONSTANT R6, desc[UR8][R6.64] ;  /* 0x000000080606a981 */ /* 0x000ea2000c1e9900 */
[----:B---3--:R-:W-:-:S06]  /*04f0*/  @!P1 IMAD.WIDE.U32 R12, R21, 0x4, R12 ;  /* 0x00000004150c9825 */ /* 0x008fcc00078e000c */
[----:B------:R-:W3:Y:S01]  /*0500*/  @!P1 LDG.E.CONSTANT R12, desc[UR8][R12.64] ;  /* 0x000000080c0c9981 */ /* 0x000ee2000c1e9900 */
[----:B-----5:R-:W-:Y:S01]  /*0510*/  @!P0 FADD R19, R19, R14 ;  /* 0x0000000e13138221 */ /* 0x020fe20000000000 */
[C---:B------:R-:W-:Y:S02]  /*0520*/  VIADD R20, R16.reuse, 0x2 ;  /* 0x0000000210147836 */ /* 0x040fe40000000000 */
[----:B------:R-:W-:-:S03]  /*0530*/  VIADD R18, R16, 0x3 ;  /* 0x0000000310127836 */ /* 0x000fc60000000000 */
[----:B------:R-:W-:Y:S01]  /*0540*/  ISETP.GE.AND P0, PT, R20, UR7, PT ;  /* 0x0000000714007c0c */ /* 0x000fe2000bf06270 */
[----:B------:R-:W-:Y:S01]  /*0550*/  @!P5 FADD R19, R19, R10 ;  /* 0x0000000a1313d221 */ /* 0x000fe20000000000 */
[----:B------:R-:W-:Y:S02]  /*0560*/  VIADD R29, R16, 0x4 ;  /* 0x00000004101d7836 */ /* 0x000fe40000000000 */
[----:B------:R-:W-:Y:S01]  /*0570*/  ISETP.LT.OR P0, PT, R20, RZ, P0 ;  /* 0x000000ff1400720c */ /* 0x000fe20000701670 */
[----:B----4-:R-:W-:Y:S01]  /*0580*/  @!P6 FADD R19, R19, R8 ;  /* 0x000000081313e221 */ /* 0x010fe20000000000 */
[----:B------:R-:W-:Y:S02]  /*0590*/  ISETP.GE.AND P6, PT, R18, UR7, PT ;  /* 0x0000000712007c0c */ /* 0x000fe4000bfc6270 */
[C---:B------:R-:W-:Y:S02]  /*05a0*/  IADD3 R27, PT, PT, R16.reuse, 0x5, RZ ;  /* 0x00000005101b7810 */ /* 0x040fe40007ffe0ff */
[----:B------:R-:W-:Y:S01]  /*05b0*/  ISETP.GE.AND P5, PT, R29, UR7, PT ;  /* 0x000000071d007c0c */ /* 0x000fe2000bfa6270 */
[----:B------:R-:W-:-:S06]  /*05c0*/  VIADD R25, R16, 0x6 ;  /* 0x0000000610197836 */ /* 0x000fcc0000000000 */
[----:B------:R-:W0:Y:S01]  /*05d0*/  @!P0 LDC.64 R10, c[0x0][0x380] ;  /* 0x0000e000ff0a8b82 */ /* 0x000e220000000a00 */
[----:B------:R-:W-:Y:S01]  /*05e0*/  ISETP.LT.OR P5, PT, R29, RZ, P5 ;  /* 0x000000ff1d00720c */ /* 0x000fe20002fa1670 */
[C---:B------:R-:W-:Y:S02]  /*05f0*/  VIADD R23, R16.reuse, 0x7 ;  /* 0x0000000710177836 */ /* 0x040fe40000000000 */
[----:B------:R-:W-:Y:S02]  /*0600*/  VIADD R21, R16, 0x8 ;  /* 0x0000000810157836 */ /* 0x000fe40000000000 */
[----:B0-----:R-:W-:-:S06]  /*0610*/  @!P0 IMAD.WIDE.U32 R10, R20, 0x4, R10 ;  /* 0x00000004140a8825 */ /* 0x001fcc00078e000a */
[----:B------:R-:W4:Y:S01]  /*0620*/  @!P0 LDG.E.CONSTANT R10, desc[UR8][R10.64] ;  /* 0x000000080a0a8981 */ /* 0x000f22000c1e9900 */
[----:B------:R-:W-:Y:S01]  /*0630*/  @!P3 FADD R19, R19, R2 ;  /* 0x000000021313b221 */ /* 0x000fe20000000000 */
[----:B------:R-:W-:Y:S01]  /*0640*/  ISETP.LT.OR P3, PT, R18, RZ, P6 ;  /* 0x000000ff1200720c */ /* 0x000fe20003761670 */
[----:B------:R-:W0:Y:S02]  /*0650*/  @!P5 LDC.64 R2, c[0x0][0x380] ;  /* 0x0000e000ff02db82 */ /* 0x000e240000000a00 */
[----:B------:R-:W-:Y:S01]  /*0660*/  @!P4 FADD R19, R19, R4 ;  /* 0x000000041313c221 */ /* 0x000fe20000000000 */
[----:B------:R-:W-:Y:S02]  /*0670*/  ISETP.GE.AND P4, PT, R27, UR7, PT ;  /* 0x000000071b007c0c */ /* 0x000fe4000bf86270 */
[----:B------:R-:W-:Y:S02]  /*0680*/  ISETP.GE.AND P6, PT, R25, UR7, PT ;  /* 0x0000000719007c0c */ /* 0x000fe4000bfc6270 */
[----:B------:R-:W-:-:S02]  /*0690*/  ISETP.LT.OR P4, PT, R27, RZ, P4 ;  /* 0x000000ff1b00720c */ /* 0x000fc40002781670 */
[----:B------:R-:W-:-:S03]  /*06a0*/  ISETP.LT.OR P6, PT, R25, RZ, P6 ;  /* 0x000000ff1900720c */ /* 0x000fc600037c1670 */
[----:B------:R-:W1:Y:S01]  /*06b0*/  @!P3 LDC.64 R14, c[0x0][0x380] ;  /* 0x0000e000ff0ebb82 */ /* 0x000e620000000a00 */
[----:B--2---:R-:W-:Y:S01]  /*06c0*/  @!P2 FADD R19, R19, R6 ;  /* 0x000000061313a221 */ /* 0x004fe20000000000 */
[----:B------:R-:W-:-:S04]  /*06d0*/  ISETP.GE.AND P2, PT, R23, UR7, PT ;  /* 0x0000000717007c0c */ /* 0x000fc8000bf46270 */
[----:B------:R-:W-:Y:S02]  /*06e0*/  ISETP.LT.OR P2, PT, R23, RZ, P2 ;  /* 0x000000ff1700720c */ /* 0x000fe40001741670 */
[----:B------:R-:W2:Y:S01]  /*06f0*/  @!P4 LDC.64 R4, c[0x0][0x380] ;  /* 0x0000e000ff04cb82 */ /* 0x000ea20000000a00 */
[----:B---3--:R-:W-:Y:S01]  /*0700*/  @!P1 FADD R19, R19, R12 ;  /* 0x0000000c13139221 */ /* 0x008fe20000000000 */
[----:B------:R-:W-:-:S04]  /*0710*/  ISETP.GE.AND P1, PT, R21, UR7, PT ;  /* 0x0000000715007c0c */ /* 0x000fc8000bf26270 */
[----:B------:R-:W-:Y:S02]  /*0720*/  ISETP.LT.OR P1, PT, R21, RZ, P1 ;  /* 0x000000ff1500720c */ /* 0x000fe40000f21670 */
[----:B------:R-:W3:Y:S08]  /*0730*/  @!P6 LDC.64 R6, c[0x0][0x380] ;  /* 0x0000e000ff06eb82 */ /* 0x000ef00000000a00 */
[----:B------:R-:W5:Y:S01]  /*0740*/  @!P2 LDC.64 R8, c[0x0][0x380] ;  /* 0x0000e000ff08ab82 */ /* 0x000f620000000a00 */
[----:B-1----:R-:W-:-:S04]  /*0750*/  @!P3 IMAD.WIDE.U32 R14, R18, 0x4, R14 ;  /* 0x00000004120eb825 */ /* 0x002fc800078e000e */
[----:B0-----:R-:W-:Y:S02]  /*0760*/  @!P5 IMAD.WIDE.U32 R2, R29, 0x4, R2 ;  /* 0x000000041d02d825 */ /* 0x001fe400078e0002 */
[----:B------:R-:W4:Y:S01]  /*0770*/  @!P3 LDG.E.CONSTANT R14, desc[UR8][R14.64] ;  /* 0x000000080e0eb981 */ /* 0x000f22000c1e9900 */
[----:B------:R-:W0:Y:S01]  /*0780*/  @!P1 LDC.64 R12, c[0x0][0x380] ;  /* 0x0000e000ff0c9b82 */ /* 0x000e220000000a00 */
[----:B--2---:R-:W-:Y:S02]  /*0790*/  @!P4 IMAD.WIDE.U32 R4, R27, 0x4, R4 ;  /* 0x000000041b04c825 */ /* 0x004fe400078e0004 */
[----:B------:R-:W2:Y:S04]  /*07a0*/  @!P5 LDG.E.CONSTANT R2, desc[UR8][R2.64] ;  /* 0x000000080202d981 */ /* 0x000ea8000c1e9900 */
[----:B------:R-:W2:Y:S01]  /*07b0*/  @!P4 LDG.E.CONSTANT R4, desc[UR8][R4.64] ;  /* 0x000000080404c981 */ /* 0x000ea2000c1e9900 */
[----:B---3--:R-:W-:-:S06]  /*07c0*/  @!P6 IMAD.WIDE.U32 R6, R25, 0x4, R6 ;  /* 0x000000041906e825 */ /* 0x008fcc00078e0006 */
[----:B------:R-:W3:Y:S01]  /*07d0*/  @!P6 LDG.E.CONSTANT R6, desc[UR8][R6.64] ;  /* 0x000000080606e981 */ /* 0x000ee2000c1e9900 */
[----:B-----5:R-:W-:-:S06]  /*07e0*/  @!P2 IMAD.WIDE.U32 R8, R23, 0x4, R8 ;  /* 0x000000041708a825 */ /* 0x020fcc00078e0008 */
[----:B------:R-:W5:Y:S01]  /*07f0*/  @!P2 LDG.E.CONSTANT R8, desc[UR8][R8.64] ;  /* 0x000000080808a981 */ /* 0x000f62000c1e9900 */
[----:B0-----:R-:W-:-:S06]  /*0800*/  @!P1 IMAD.WIDE.U32 R12, R21, 0x4, R12 ;  /* 0x00000004150c9825 */ /* 0x001fcc00078e000c */
[----:B------:R-:W5:Y:S01]  /*0810*/  @!P1 LDG.E.CONSTANT R12, desc[UR8][R12.64] ;  /* 0x000000080c0c9981 */ /* 0x000f62000c1e9900 */
[----:B----4-:R-:W-:Y:S01]  /*0820*/  @!P0 FADD R19, R19, R10 ;  /* 0x0000000a13138221 */ /* 0x010fe20000000000 */
[----:B------:R-:W-:-:S04]  /*0830*/  UIADD3 UR5, UPT, UPT, UR5, 0x10, URZ ;  /* 0x0000001005057890 */ /* 0x000fc8000fffe0ff */
[----:B------:R-:W-:Y:S01]  /*0840*/  UISETP.NE.AND UP1, UPT, UR5, URZ, UPT ;  /* 0x000000ff0500728c */ /* 0x000fe2000bf25270 */
[----:B------:R-:W-:Y:S01]  /*0850*/  IADD3 R16, PT, PT, R16, 0x10, RZ ;  /* 0x0000001010107810 */ /* 0x000fe20007ffe0ff */
[----:B------:R-:W-:-:S04]  /*0860*/  @!P3 FADD R19, R19, R14 ;  /* 0x0000000e1313b221 */ /* 0x000fc80000000000 */
[----:B--2---:R-:W-:-:S04]  /*0870*/  @!P5 FADD R19, R19, R2 ;  /* 0x000000021313d221 */ /* 0x004fc80000000000 */
[----:B------:R-:W-:-:S04]  /*0880*/  @!P4 FADD R19, R19, R4 ;  /* 0x000000041313c221 */ /* 0x000fc80000000000 */
[----:B---3--:R-:W-:-:S04]  /*0890*/  @!P6 FADD R19, R19, R6 ;  /* 0x000000061313e221 */ /* 0x008fc80000000000 */
[----:B-----5:R-:W-:-:S04]  /*08a0*/  @!P2 FADD R19, R19, R8 ;  /* 0x000000081313a221 */ /* 0x020fc80000000000 */
[----:B------:R-:W-:Y:S01]  /*08b0*/  @!P1 FADD R19, R19, R12 ;  /* 0x0000000c13139221 */ /* 0x000fe20000000000 */
[----:B------:R-:W-:Y:S06]  /*08c0*/  BRA.U UP1, `(.L_x_2) ;  /* 0xfffffff901347547 */ /* 0x000fec000b83ffff */
.L_x_1:
[----:B------:R-:W-:Y:S05]  /*08d0*/  BRA.U !UP0, `(.L_x_0) ;  /* 0x0000000508c87547 */ /* 0x000fea000b800000 */
[----:B------:R-:W0:Y:S01]  /*08e0*/  LDCU UR5, c[0x0][0x394] ;  /* 0x00007280ff0577ac */ /* 0x000e220008000800 */
[----:B------:R-:W-:Y:S02]  /*08f0*/  UISETP.GE.U32.AND UP0, UPT, UR6, 0x8, UPT ;  /* 0x000000080600788c */ /* 0x000fe4000bf06070 */
[----:B0-----:R-:W-:-:S04]  /*0900*/  ULOP3.LUT UR7, UR5, 0x7, URZ, 0xc0, !UPT ;  /* 0x0000000705077892 */ /* 0x001fc8000f8ec0ff */
[----:B------:R-:W-:-:S03]  /*0910*/  UISETP.NE.AND UP1, UPT, UR7, URZ, UPT ;  /* 0x000000ff0700728c */ /* 0x000fc6000bf25270 */
[----:B------:R-:W-:Y:S08]  /*0920*/  BRA.U !UP0, `(.L_x_3) ;  /* 0x0000000108e87547 */ /* 0x000ff0000b800000 */
[----:B------:R-:W0:Y:S01]  /*0930*/  LDCU UR6, c[0x0][0x390] ;  /* 0x00007200ff0677ac */ /* 0x000e220008000800 */
[----:B------:R-:W-:-:S05]  /*0940*/  VIADD R21, R0, UR4 ;  /* 0x0000000400157c36 */ /* 0x000fca0008000000 */
[----:B0-----:R-:W-:-:S04]  /*0950*/  ISETP.GE.AND P6, PT, R21, UR6, PT ;  /* 0x0000000615007c0c */ /* 0x001fc8000bfc6270 */
[----:B------:R-:W-:-:S13]  /*0960*/  ISETP.LT.OR P6, PT, R21, RZ, P6 ;  /* 0x000000ff1500720c */ /* 0x000fda00037c1670 */
[----:B------:R-:W0:Y:S02]  /*0970*/  @!P6 LDC.64 R2, c[0x0][0x380] ;  /* 0x0000e000ff02eb82 */ /* 0x000e240000000a00 */
[----:B0-----:R-:W-:-:S06]  /*0980*/  @!P6 IMAD.WIDE.U32 R2, R21, 0x4, R2 ;  /* 0x000000041502e825 */ /* 0x001fcc00078e0002 */
[----:B------:R-:W2:Y:S01]  /*0990*/  @!P6 LDG.E.CONSTANT R2, desc[UR8][R2.64] ;  /* 0x000000080202e981 */ /* 0x000ea2000c1e9900 */
[C---:B------:R-:W-:Y:S01]  /*09a0*/  VIADD R16, R21.reuse, 0x1 ;  /* 0x0000000115107836 */ /* 0x040fe20000000000 */
[C---:B------:R-:W-:Y:S01]  /*09b0*/  IADD3 R29, PT, PT, R21.reuse, 0x3, RZ ;  /* 0x00000003151d7810 */ /* 0x040fe20007ffe0ff */
[C---:B------:R-:W-:Y:S02]  /*09c0*/  VIADD R18, R21.reuse, 0x2 ;  /* 0x0000000215127836 */ /* 0x040fe40000000000 */
[C---:B------:R-:W-:Y:S01]  /*09d0*/  VIADD R27, R21.reuse, 0x4 ;  /* 0x00000004151b7836 */ /* 0x040fe20000000000 */
[----:B------:R-:W-:Y:S01]  /*09e0*/  ISETP.GE.AND P0, PT, R16, UR6, PT ;  /* 0x0000000610007c0c */ /* 0x000fe2000bf06270 */
[C---:B------:R-:W-:Y:S01]  /*09f0*/  VIADD R25, R21.reuse, 0x5 ;  /* 0x0000000515197836 */ /* 0x040fe20000000000 */
[----:B------:R-:W-:Y:S01]  /*0a00*/  ISETP.GE.AND P4, PT, R18, UR6, PT ;  /* 0x0000000612007c0c */ /* 0x000fe2000bf86270 */
[----:B------:R-:W-:Y:S01]  /*0a10*/  VIADD R23, R21, 0x6 ;  /* 0x0000000615177836 */ /* 0x000fe20000000000 */
[----:B------:R-:W-:-:S02]  /*0a20*/  ISETP.LT.OR P0, PT, R16, RZ, P0 ;  /* 0x000000ff1000720c */ /* 0x000fc40000701670 */
[----:B------:R-:W-:Y:S02]  /*0a30*/  ISETP.GE.AND P3, PT, R29, UR6, PT ;  /* 0x000000061d007c0c */ /* 0x000fe4000bf66270 */
[----:B------:R-:W-:Y:S02]  /*0a40*/  ISETP.LT.OR P4, PT, R18, RZ, P4 ;  /* 0x000000ff1200720c */ /* 0x000fe40002781670 */
[----:B------:R-:W-:Y:S02]  /*0a50*/  ISETP.GE.AND P2, PT, R27, UR6, PT ;  /* 0x000000061b007c0c */ /* 0x000fe4000bf46270 */
[----:B------:R-:W-:Y:S02]  /*0a60*/  ISETP.LT.OR P3, PT, R29, RZ, P3 ;  /* 0x000000ff1d00720c */ /* 0x000fe40001f61670 */
[----:B------:R-:W-:Y:S02]  /*0a70*/  ISETP.GE.AND P1, PT, R25, UR6, PT ;  /* 0x0000000619007c0c */ /* 0x000fe4000bf26270 */
[----:B------:R-:W-:Y:S01]  /*0a80*/  ISETP.LT.OR P2, PT, R27, RZ, P2 ;  /* 0x000000ff1b00720c */ /* 0x000fe20001741670 */
[----:B------:R-:W0:Y:S01]  /*0a90*/  @!P0 LDC.64 R12, c[0x0][0x380] ;  /* 0x0000e000ff0c8b82 */ /* 0x000e220000000a00 */
[----:B------:R-:W-:-:S02]  /*0aa0*/  IADD3 R21, PT, PT, R21, 0x7, RZ ;  /* 0x0000000715157810 */ /* 0x000fc40007ffe0ff */
[----:B------:R-:W-:Y:S02]  /*0ab0*/  ISETP.GE.AND P5, PT, R23, UR6, PT ;  /* 0x0000000617007c0c */ /* 0x000fe4000bfa6270 */
[----:B------:R-:W-:Y:S02]  /*0ac0*/  ISETP.LT.OR P1, PT, R25, RZ, P1 ;  /* 0x000000ff1900720c */ /* 0x000fe40000f21670 */
[----:B------:R-:W-:Y:S01]  /*0ad0*/  ISETP.LT.OR P5, PT, R23, RZ, P5 ;  /* 0x000000ff1700720c */ /* 0x000fe20002fa1670 */
[----:B------:R-:W1:Y:S08]  /*0ae0*/  @!P4 LDC.64 R14, c[0x0][0x380] ;  /* 0x0000e000ff0ecb82 */ /* 0x000e700000000a00 */
[----:B------:R-:W3:Y:S08]  /*0af0*/  @!P3 LDC.64 R10, c[0x0][0x380] ;  /* 0x0000e000ff0abb82 */ /* 0x000ef00000000a00 */
[----:B------:R-:W4:Y:S01]  /*0b00*/  @!P2 LDC.64 R8, c[0x0][0x380] ;  /* 0x0000e000ff08ab82 */ /* 0x000f220000000a00 */
[----:B0-----:R-:W-:-:S06]  /*0b10*/  @!P0 IMAD.WIDE.U32 R12, R16, 0x4, R12 ;  /* 0x00000004100c8825 */ /* 0x001fcc00078e000c */
[----:B------:R-:W5:Y:S01]  /*0b20*/  @!P0 LDG.E.CONSTANT R12, desc[UR8][R12.64] ;  /* 0x000000080c0c8981 */ /* 0x000f62000c1e9900 */
[----:B------:R-:W0:Y:S01]  /*0b30*/  @!P1 LDC.64 R6, c[0x0][0x380] ;  /* 0x0000e000ff069b82 */ /* 0x000e220000000a00 */
[----:B-1----:R-:W-:-:S06]  /*0b40*/  @!P4 IMAD.WIDE.U32 R14, R18, 0x4, R14 ;  /* 0x00000004120ec825 */ /* 0x002fcc00078e000e */
[----:B------:R-:W5:Y:S01]  /*0b50*/  @!P4 LDG.E.CONSTANT R14, desc[UR8][R14.64] ;  /* 0x000000080e0ec981 */ /* 0x000f62000c1e9900 */
[----:B------:R-:W1:Y:S01]  /*0b60*/  @!P5 LDC.64 R4, c[0x0][0x380] ;  /* 0x0000e000ff04db82 */ /* 0x000e620000000a00 */
[----:B---3--:R-:W-:-:S06]  /*0b70*/  @!P3 IMAD.WIDE.U32 R10, R29, 0x4, R10 ;  /* 0x000000041d0ab825 */ /* 0x008fcc00078e000a */
[----:B------:R-:W3:Y:S01]  /*0b80*/  @!P3 LDG.E.CONSTANT R10, desc[UR8][R10.64] ;  /* 0x000000080a0ab981 */ /* 0x000ee2000c1e9900 */
[----:B----4-:R-:W-:-:S06]  /*0b90*/  @!P2 IMAD.WIDE.U32 R8, R27, 0x4, R8 ;  /* 0x000000041b08a825 */ /* 0x010fcc00078e0008 */
[----:B------:R-:W4:Y:S01]  /*0ba0*/  @!P2 LDG.E.CONSTANT R8, desc[UR8][R8.64] ;  /* 0x000000080808a981 */ /* 0x000f22000c1e9900 */
[----:B0-----:R-:W-:-:S06]  /*0bb0*/  @!P1 IMAD.WIDE.U32 R6, R25, 0x4, R6 ;  /* 0x0000000419069825 */ /* 0x001fcc00078e0006 */
[----:B------:R-:W4:Y:S01]  /*0bc0*/  @!P1 LDG.E.CONSTANT R6, desc[UR8][R6.64] ;  /* 0x0000000806069981 */ /* 0x000f22000c1e9900 */
[----:B-1----:R-:W-:-:S06]  /*0bd0*/  @!P5 IMAD.WIDE.U32 R4, R23, 0x4, R4 ;  /* 0x000000041704d825 */ /* 0x002fcc00078e0004 */
[----:B------:R-:W4:Y:S01]  /*0be0*/  @!P5 LDG.E.CONSTANT R4, desc[UR8][R4.64] ;  /* 0x000000080404d981 */ /* 0x000f22000c1e9900 */
[----:B--2---:R-:W-:Y:S01]  /*0bf0*/  @!P6 FADD R19, R19, R2 ;  /* 0x000000021313e221 */ /* 0x004fe20000000000 */
[----:B------:R-:W-:-:S04]  /*0c00*/  ISETP.GE.AND P6, PT, R21, UR6, PT ;  /* 0x0000000615007c0c */ /* 0x000fc8000bfc6270 */
[----:B------:R-:W-:-:S13]  /*0c10*/  ISETP.LT.OR P6, PT, R21, RZ, P6 ;  /* 0x000000ff1500720c */ /* 0x000fda00037c1670 */
[----:B------:R-:W0:Y:S02]  /*0c20*/  @!P6 LDC.64 R2, c[0x0][0x380] ;  /* 0x0000e000ff02eb82 */ /* 0x000e240000000a00 */
[----:B0-----:R-:W-:-:S06]  /*0c30*/  @!P6 IMAD.WIDE.U32 R2, R21, 0x4, R2 ;  /* 0x000000041502e825 */ /* 0x001fcc00078e0002 */
[----:B------:R-:W2:Y:S01]  /*0c40*/  @!P6 LDG.E.CONSTANT R2, desc[UR8][R2.64] ;  /* 0x000000080202e981 */ /* 0x000ea2000c1e9900 */
[----:B-----5:R-:W-:-:S04]  /*0c50*/  @!P0 FADD R19, R19, R12 ;  /* 0x0000000c13138221 */ /* 0x020fc80000000000 */
[----:B------:R-:W-:-:S04]  /*0c60*/  @!P4 FADD R19, R19, R14 ;  /* 0x0000000e1313c221 */ /* 0x000fc80000000000 */
[----:B---3--:R-:W-:-:S04]  /*0c70*/  @!P3 FADD R19, R19, R10 ;  /* 0x0000000a1313b221 */ /* 0x008fc80000000000 */
[----:B----4-:R-:W-:-:S04]  /*0c80*/  @!P2 FADD R19, R19, R8 ;  /* 0x000000081313a221 */ /* 0x010fc80000000000 */
[----:B------:R-:W-:Y:S01]  /*0c90*/  @!P1 FADD R19, R19, R6 ;  /* 0x0000000613139221 */ /* 0x000fe20000000000 */
[----:B------:R-:W-:-:S03]  /*0ca0*/  UIADD3 UR4, UPT, UPT, UR4, 0x8, URZ ;  /* 0x0000000804047890 */ /* 0x000fc6000fffe0ff */
[----:B------:R-:W-:-:S04]  /*0cb0*/  @!P5 FADD R19, R19, R4 ;  /* 0x000000041313d221 */ /* 0x000fc80000000000 */
[----:B--2---:R-:W-:-:S07]  /*0cc0*/  @!P6 FADD R19, R19, R2 ;  /* 0x000000021313e221 */ /* 0x004fce0000000000 */
.L_x_3:
[----:B------:R-:W-:Y:S05]  /*0cd0*/  BRA.U !UP1, `(.L_x_0) ;  /* 0x0000000109c87547 */ /* 0x000fea000b800000 */
[----:B------:R-:W-:Y:S02]  /*0ce0*/  UISETP.GE.U32.AND UP0, UPT, UR7, 0x4, UPT ;  /* 0x000000040700788c */ /* 0x000fe4000bf06070 */
[----:B------:R-:W-:-:S04]  /*0cf0*/  ULOP3.LUT UR5, UR5, 0x3, URZ, 0xc0, !UPT ;  /* 0x0000000305057892 */ /* 0x000fc8000f8ec0ff */
[----:B------:R-:W-:-:S03]  /*0d00*/  UISETP.NE.AND UP1, UPT, UR5, URZ, UPT ;  /* 0x000000ff0500728c */ /* 0x000fc6000bf25270 */
[----:B------:R-:W-:Y:S08]  /*0d10*/  BRA.U !UP0, `(.L_x_4) ;  /* 0x0000000108787547 */ /* 0x000ff0000b800000 */
[----:B------:R-:W0:Y:S01]  /*0d20*/  LDCU UR6, c[0x0][0x390] ;  /* 0x00007200ff0677ac */ /* 0x000e220008000800 */
[----:B------:R-:W-:-:S04]  /*0d30*/  VIADD R21, R0, UR4 ;  /* 0x0000000400157c36 */ /* 0x000fc80008000000 */
[C---:B------:R-:W-:Y:S01]  /*0d40*/  VIADD R11, R21.reuse, 0x1 ;  /* 0x00000001150b7836 */ /* 0x040fe20000000000 */
[C---:B------:R-:W-:Y:S01]  /*0d50*/  IADD3 R15, PT, PT, R21.reuse, 0x3, RZ ;  /* 0x00000003150f7810 */ /* 0x040fe20007ffe0ff */
[C---:B------:R-:W-:Y:S01]  /*0d60*/  VIADD R13, R21.reuse, 0x2 ;  /* 0x00000002150d7836 */ /* 0x040fe20000000000 */
[----:B0-----:R-:W-:Y:S02]  /*0d70*/  ISETP.GE.AND P0, PT, R21, UR6, PT ;  /* 0x0000000615007c0c */ /* 0x001fe4000bf06270 */
[----:B------:R-:W-:Y:S02]  /*0d80*/  ISETP.GE.AND P1, PT, R11, UR6, PT ;  /* 0x000000060b007c0c */ /* 0x000fe4000bf26270 */
[----:B------:R-:W-:Y:S02]  /*0d90*/  ISETP.LT.OR P0, PT, R21, RZ, P0 ;  /* 0x000000ff1500720c */ /* 0x000fe40000701670 */
[----:B------:R-:W-:Y:S02]  /*0da0*/  ISETP.GE.AND P2, PT, R13, UR6, PT ;  /* 0x000000060d007c0c */ /* 0x000fe4000bf46270 */
[----:B------:R-:W-:-:S02]  /*0db0*/  ISETP.LT.OR P1, PT, R11, RZ, P1 ;  /* 0x000000ff0b00720c */ /* 0x000fc40000f21670 */
[----:B------:R-:W-:Y:S02]  /*0dc0*/  ISETP.GE.AND P3, PT, R15, UR6, PT ;  /* 0x000000060f007c0c */ /* 0x000fe4000bf66270 */
[----:B------:R-:W-:Y:S02]  /*0dd0*/  ISETP.LT.OR P2, PT, R13, RZ, P2 ;  /* 0x000000ff0d00720c */ /* 0x000fe40001741670 */
[----:B------:R-:W-:-:S03]  /*0de0*/  ISETP.LT.OR P3, PT, R15, RZ, P3 ;  /* 0x000000ff0f00720c */ /* 0x000fc60001f61670 */
[----:B------:R-:W0:Y:S08]  /*0df0*/  @!P0 LDC.64 R4, c[0x0][0x380] ;  /* 0x0000e000ff048b82 */ /* 0x000e300000000a00 */
[----:B------:R-:W1:Y:S08]  /*0e00*/  @!P1 LDC.64 R6, c[0x0][0x380] ;  /* 0x0000e000ff069b82 */ /* 0x000e700000000a00 */
[----:B------:R-:W2:Y:S08]  /*0e10*/  @!P2 LDC.64 R8, c[0x0][0x380] ;  /* 0x0000e000ff08ab82 */ /* 0x000eb00000000a00 */
[----:B------:R-:W3:Y:S01]  /*0e20*/  @!P3 LDC.64 R2, c[0x0][0x380] ;  /* 0x0000e000ff02bb82 */ /* 0x000ee20000000a00 */
[----:B0-----:R-:W-:-:S06]  /*0e30*/  @!P0 IMAD.WIDE.U32 R4, R21, 0x4, R4 ;  /* 0x0000000415048825 */ /* 0x001fcc00078e0004 */
[----:B------:R-:W4:Y:S01]  /*0e40*/  @!P0 LDG.E.CONSTANT R4, desc[UR8][R4.64] ;  /* 0x0000000804048981 */ /* 0x000f22000c1e9900 */
[----:B-1----:R-:W-:-:S06]  /*0e50*/  @!P1 IMAD.WIDE.U32 R6, R11, 0x4, R6 ;  /* 0x000000040b069825 */ /* 0x002fcc00078e0006 */
[----:B------:R-:W5:Y:S01]  /*0e60*/  @!P1 LDG.E.CONSTANT R6, desc[UR8][R6.64] ;  /* 0x0000000806069981 */ /* 0x000f62000c1e9900 */
[----:B--2---:R-:W-:-:S06]  /*0e70*/  @!P2 IMAD.WIDE.U32 R8, R13, 0x4, R8 ;  /* 0x000000040d08a825 */ /* 0x004fcc00078e0008 */
[----:B------:R-:W2:Y:S01]  /*0e80*/  @!P2 LDG.E.CONSTANT R8, desc[UR8][R8.64] ;  /* 0x000000080808a981 */ /* 0x000ea2000c1e9900 */
[----:B---3--:R-:W-:-:S06]  /*0e90*/  @!P3 IMAD.WIDE.U32 R2, R15, 0x4, R2 ;  /* 0x000000040f02b825 */ /* 0x008fcc00078e0002 */
[----:B------:R-:W3:Y:S01]  /*0ea0*/  @!P3 LDG.E.CONSTANT R2, desc[UR8][R2.64] ;  /* 0x000000080202b981 */ /* 0x000ee2000c1e9900 */
[----:B------:R-:W-:Y:S01]  /*0eb0*/  UIADD3 UR4, UPT, UPT, UR4, 0x4, URZ ;  /* 0x0000000404047890 */ /* 0x000fe2000fffe0ff */
[----:B----4-:R-:W-:-:S04]  /*0ec0*/  @!P0 FADD R19, R19, R4 ;  /* 0x0000000413138221 */ /* 0x010fc80000000000 */
[----:B-----5:R-:W-:-:S04]  /*0ed0*/  @!P1 FADD R19, R19, R6 ;  /* 0x0000000613139221 */ /* 0x020fc80000000000 */
[----:B--2---:R-:W-:-:S04]  /*0ee0*/  @!P2 FADD R19, R19, R8 ;  /* 0x000000081313a221 */ /* 0x004fc80000000000 */
[----:B---3--:R-:W-:-:S07]  /*0ef0*/  @!P3 FADD R19, R19, R2 ;  /* 0x000000021313b221 */ /* 0x008fce0000000000 */
.L_x_4:
[----:B------:R-:W-:Y:S05]  /*0f00*/  BRA.U !UP1, `(.L_x_0) ;  /* 0x00000001093c7547 */ /* 0x000fea000b800000 */
[----:B------:R-:W0:Y:S01]  /*0f10*/  LDC.64 R4, c[0x0][0x398] ;  /* 0x0000e600ff047b82 */ /* 0x000e220000000a00 */
[----:B------:R-:W1:Y:S01]  /*0f20*/  LDCU UR6, c[0x0][0x390] ;  /* 0x00007200ff0677ac */ /* 0x000e620008000800 */
[----:B------:R-:W-:Y:S01]  /*0f30*/  UIADD3 UR5, UPT, UPT, -UR5, URZ, URZ ;  /* 0x000000ff05057290 */ /* 0x000fe2000fffe1ff */
[----:B0-----:R-:W-:-:S04]  /*0f40*/  IMAD R0, R17, R4, UR4 ;  /* 0x0000000411007e24 */ /* 0x001fc8000f8e0204 */
[----:B-1----:R-:W-:-:S07]  /*0f50*/  IMAD.IADD R5, R0, 0x1, -R5 ;  /* 0x0000000100057824 */ /* 0x002fce00078e0a05 */
.L_x_5:
[----:B------:R-:W-:-:S04]  /*0f60*/  ISETP.GE.AND P0, PT, R5, UR6, PT ;  /* 0x0000000605007c0c */ /* 0x000fc8000bf06270 */
[----:B------:R-:W-:-:S13]  /*0f70*/  ISETP.LT.OR P0, PT, R5, RZ, P0 ;  /* 0x000000ff0500720c */ /* 0x000fda0000701670 */
[----:B------:R-:W0:Y:S02]  /*0f80*/  @!P0 LDC.64 R2, c[0x0][0x380] ;  /* 0x0000e000ff028b82 */ /* 0x000e240000000a00 */
[----:B0-----:R-:W-:-:S06]  /*0f90*/  @!P0 IMAD.WIDE.U32 R2, R5, 0x4, R2 ;  /* 0x0000000405028825 */ /* 0x001fcc00078e0002 */
[----:B------:R-:W2:Y:S01]  /*0fa0*/  @!P0 LDG.E.CONSTANT R2, desc[UR8][R2.64] ;  /* 0x0000000802028981 */ /* 0x000ea2000c1e9900 */
[----:B------:R-:W-:Y:S01]  /*0fb0*/  UIADD3 UR5, UPT, UPT, UR5, 0x1, URZ ;  /* 0x0000000105057890 */ /* 0x000fe2000fffe0ff */
[----:B------:R-:W-:-:S03]  /*0fc0*/  VIADD R5, R5, 0x1 ;  /* 0x0000000105057836 */ /* 0x000fc60000000000 */
[----:B------:R-:W-:Y:S01]  /*0fd0*/  UISETP.NE.AND UP0, UPT, UR5, URZ, UPT ;  /* 0x000000ff0500728c */ /* 0x000fe2000bf05270 */
[----:B--2---:R-:W-:-:S08]  /*0fe0*/  @!P0 FADD R19, R19, R2 ;  /* 0x0000000213138221 */ /* 0x004fd00000000000 */
[----:B------:R-:W-:Y:S05]  /*0ff0*/  BRA.U UP0, `(.L_x_5) ;  /* 0xfffffffd00d87547 */ /* 0x000fea000b83ffff */
.L_x_0:
[----:B------:R-:W0:Y:S01]  /*1000*/  LDCU UR4, c[0x0][0x394] ;  /* 0x00007280ff0477ac */ /* 0x000e220008000800 */
[----:B------:R-:W-:Y:S01]  /*1010*/  BSSY.RECONVERGENT B0, `(.L_x_6) ;  /* 0x000000e000007945 */ /* 0x000fe20003800200 */
[----:B0-----:R-:W-:-:S04]  /*1020*/  I2FP.F32.S32 R4, UR4 ;  /* 0x0000000400047c45 */ /* 0x001fc80008201400 */
[----:B------:R-:W0:Y:S08]  /*1030*/  MUFU.RCP R3, R4 ;  /* 0x0000000400037308 */ /* 0x000e300000001000 */
[----:B------:R-:W1:Y:S01]  /*1040*/  FCHK P0, R19, R4 ;  /* 0x0000000413007302 */ /* 0x000e620000000000 */
[----:B0-----:R-:W-:-:S04]  /*1050*/  FFMA R0, -R4, R3, 1 ;  /* 0x3f80000004007423 */ /* 0x001fc80000000103 */
[----:B------:R-:W-:-:S04]  /*1060*/  FFMA R0, R3, R0, R3 ;  /* 0x0000000003007223 */ /* 0x000fc80000000003 */
[----:B------:R-:W-:-:S04]  /*1070*/  FFMA R3, R0, R19, RZ ;  /* 0x0000001300037223 */ /* 0x000fc800000000ff */
[----:B------:R-:W-:-:S04]  /*1080*/  FFMA R2, -R4, R3, R19 ;  /* 0x0000000304027223 */ /* 0x000fc80000000113 */
[----:B------:R-:W-:Y:S01]  /*1090*/  FFMA R5, R0, R2, R3 ;  /* 0x0000000200057223 */ /* 0x000fe20000000003 */
[----:B-1----:R-:W-:Y:S06]  /*10a0*/  @!P0 BRA `(.L_x_7) ;  /* 0x0000000000108947 */ /* 0x002fec0003800000 */
[----:B------:R-:W-:Y:S01]  /*10b0*/  IMAD.MOV.U32 R3, RZ, RZ, R19 ;  /* 0x000000ffff037224 */ /* 0x000fe200078e0013 */
[----:B------:R-:W-:-:S07]  /*10c0*/  MOV R2, 0x10e0 ;  /* 0x000010e000027802 */ /* 0x000fce0000000f00 */
[----:B------:R-:W-:Y:S05]  /*10d0*/  CALL.REL.NOINC `($__internal_0_$__cuda_sm3x_div_rn_noftz_f32_slowpath) ;  /* 0x0000000000187944 */ /* 0x000fea0003c00000 */
[----:B------:R-:W-:-:S07]  /*10e0*/  MOV R5, R0 ;  /* 0x0000000000057202 */ /* 0x000fce0000000f00 */
.L_x_7:
[----:B------:R-:W-:Y:S05]  /*10f0*/  BSYNC.RECONVERGENT B0 ;  /* 0x0000000000007941 */ /* 0x000fea0003800200 */
.L_x_6:
[----:B------:R-:W0:Y:S02]  /*1100*/  LDC.64 R2, c[0x0][0x388] ;  /* 0x0000e200ff027b82 */ /* 0x000e240000000a00 */
[----:B0-----:R-:W-:-:S05]  /*1110*/  IMAD.WIDE R2, R17, 0x4, R2 ;  /* 0x0000000411027825 */ /* 0x001fca00078e0202 */
[----:B------:R-:W-:Y:S01]  /*1120*/  STG.E desc[UR8][R2.64], R5 ;  /* 0x0000000502007986 */ /* 0x000fe2000c101908 */
[----:B------:R-:W-:Y:S05]  /*1130*/  EXIT ;  /* 0x000000000000794d */ /* 0x000fea0003800000 */
        .weak           $__internal_0_$__cuda_sm3x_div_rn_noftz_f32_slowpath
        .type           $__internal_0_$__cuda_sm3x_div_rn_noftz_f32_slowpath,@function
        .size           $__internal_0_$__cuda_sm3x_div_rn_noftz_f32_slowpath,(.L_x_20 - $__internal_0_$__cuda_sm3x_div_rn_noftz_f32_slowpath)
$__internal_0_$__cuda_sm3x_div_rn_noftz_f32_slowpath:
[----:B------:R-:W-:Y:S01]  /*1140*/  SHF.R.U32.HI R5, RZ, 0x17, R4 ;  /* 0x00000017ff057819 */ /* 0x000fe20000011604 */
[----:B------:R-:W-:Y:S01]  /*1150*/  BSSY.RECONVERGENT B1, `(.L_x_8) ;  /* 0x0000063000017945 */ /* 0x000fe20003800200 */
[----:B------:R-:W-:Y:S02]  /*1160*/  SHF.R.U32.HI R0, RZ, 0x17, R3 ;  /* 0x00000017ff007819 */ /* 0x000fe40000011603 */
[----:B------:R-:W-:Y:S02]  /*1170*/  LOP3.LUT R5, R5, 0xff, RZ, 0xc0, !PT ;  /* 0x000000ff05057812 */ /* 0x000fe400078ec0ff */
[----:B------:R-:W-:-:S03]  /*1180*/  LOP3.LUT R10, R0, 0xff, RZ, 0xc0, !PT ;  /* 0x000000ff000a7812 */ /* 0x000fc600078ec0ff */
[----:B------:R-:W-:Y:S02]  /*1190*/  VIADD R7, R5, 0xffffffff ;  /* 0xffffffff05077836 */ /* 0x000fe40000000000 */
[----:B------:R-:W-:-:S03]  /*11a0*/  VIADD R8, R10, 0xffffffff ;  /* 0xffffffff0a087836 */ /* 0x000fc60000000000 */
[----:B------:R-:W-:-:S04]  /*11b0*/  ISETP.GT.U32.AND P0, PT, R7, 0xfd, PT ;  /* 0x000000fd0700780c */ /* 0x000fc80003f04070 */
[----:B------:R-:W-:-:S13]  /*11c0*/  ISETP.GT.U32.OR P0, PT, R8, 0xfd, P0 ;  /* 0x000000fd0800780c */ /* 0x000fda0000704470 */
[----:B------:R-:W-:Y:S01]  /*11d0*/  @!P0 IMAD.MOV.U32 R6, RZ, RZ, RZ ;  /* 0x000000ffff068224 */ /* 0x000fe200078e00ff */
[----:B------:R-:W-:Y:S06]  /*11e0*/  @!P0 BRA `(.L_x_9) ;  /* 0x0000000000608947 */ /* 0x000fec0003800000 */
[----:B------:R-:W-:Y:S02]  /*11f0*/  FSETP.GTU.FTZ.AND P0, PT, |R3|, +INF , PT ;  /* 0x7f8000000300780b */ /* 0x000fe40003f1c200 */
[----:B------:R-:W-:Y:S02]  /*1200*/  FSETP.GTU.FTZ.AND P1, PT, |R4|, +INF , PT ;  /* 0x7f8000000400780b */ /* 0x000fe40003f3c200 */
[----:B------:R-:W-:Y:S02]  /*1210*/  MOV R0, R4 ;  /* 0x0000000400007202 */ /* 0x000fe40000000f00 */
[----:B------:R-:W-:-:S13]  /*1220*/  PLOP3.LUT P0, PT, P0, P1, PT, 0xf8, 0x8f ;  /* 0x00000000008f781c */ /* 0x000fda0000703f70 */
[----:B------:R-:W-:Y:S05]  /*1230*/  @P0 BRA `(.L_x_10) ;  /* 0x00000004004c0947 */ /* 0x000fea0003800000 */
[----:B------:R-:W-:-:S13]  /*1240*/  LOP3.LUT P0, RZ, R4, 0x7fffffff, R3, 0xc8, !PT ;  /* 0x7fffffff04ff7812 */ /* 0x000fda000780c803 */
[----:B------:R-:W-:Y:S05]  /*1250*/  @!P0 BRA `(.L_x_11) ;  /* 0x00000004003c8947 */ /* 0x000fea0003800000 */
[C---:B------:R-:W-:Y:S02]  /*1260*/  FSETP.NEU.FTZ.AND P1, PT, |R3|.reuse, +INF , PT ;  /* 0x7f8000000300780b */ /* 0x040fe40003f3d200 */
[----:B------:R-:W-:Y:S02]  /*1270*/  FSETP.NEU.FTZ.AND P0, PT, |R0|, +INF , PT ;  /* 0x7f8000000000780b */ /* 0x000fe40003f1d200 */
[----:B------:R-:W-:-:S11]  /*1280*/  FSETP.NEU.FTZ.AND P2, PT, |R3|, +INF , PT ;  /* 0x7f8000000300780b */ /* 0x000fd60003f5d200 */
[----:B------:R-:W-:Y:S05]  /*1290*/  @!P0 BRA !P1, `(.L_x_11) ;  /* 0x00000004002c8947 */ /* 0x000fea0004800000 */
[----:B------:R-:W-:-:S04]  /*12a0*/  LOP3.LUT P1, RZ, R3, 0x7fffffff, RZ, 0xc0, !PT ;  /* 0x7fffffff03ff7812 */ /* 0x000fc8000782c0ff */
[----:B------:R-:W-:-:S13]  /*12b0*/  PLOP3.LUT P0, PT, P0, P1, PT, 0x2f, 0xf2 ;  /* 0x0000000000f2781c */ /* 0x000fda0000702577 */
[----:B------:R-:W-:Y:S05]  /*12c0*/  @P0 BRA `(.L_x_12) ;  /* 0x0000000400180947 */ /* 0x000fea0003800000 */
[----:B------:R-:W-:-:S04]  /*12d0*/  LOP3.LUT P0, RZ, R4, 0x7fffffff, RZ, 0xc0, !PT ;  /* 0x7fffffff04ff7812 */ /* 0x000fc8000780c0ff */
[----:B------:R-:W-:-:S13]  /*12e0*/  PLOP3.LUT P0, PT, P2, P0, PT, 0x2f, 0xf2 ;  /* 0x0000000000f2781c */ /* 0x000fda0001700577 */
[----:B------:R-:W-:Y:S05]  /*12f0*/  @P0 BRA `(.L_x_13) ;  /* 0x0000000400000947 */ /* 0x000fea0003800000 */
[----:B------:R-:W-:Y:S02]  /*1300*/  ISETP.GE.AND P0, PT, R8, RZ, PT ;  /* 0x000000ff0800720c */ /* 0x000fe40003f06270 */
[----:B------:R-:W-:-:S11]  /*1310*/  ISETP.GE.AND P1, PT, R7, RZ, PT ;  /* 0x000000ff0700720c */ /* 0x000fd60003f26270 */
[----:B------:R-:W-:Y:S02]  /*1320*/  @P0 IMAD.MOV.U32 R6, RZ, RZ, RZ ;  /* 0x000000ffff060224 */ /* 0x000fe400078e00ff */
[----:B------:R-:W-:Y:S01]  /*1330*/  @!P0 FFMA R3, R3, 1.84467440737095516160e+19, RZ ;  /* 0x5f80000003038823 */ /* 0x000fe200000000ff */
[----:B------:R-:W-:Y:S02]  /*1340*/  @!P0 IMAD.MOV.U32 R6, RZ, RZ, -0x40 ;  /* 0xffffffc0ff068424 */ /* 0x000fe400078e00ff */
[----:B------:R-:W-:-:S03]  /*1350*/  @!P1 FFMA R4, R0, 1.84467440737095516160e+19, RZ ;  /* 0x5f80000000049823 */ /* 0x000fc600000000ff */
[----:B------:R-:W-:-:S07]  /*1360*/  @!P1 IADD3 R6, PT, PT, R6, 0x40, RZ ;  /* 0x0000004006069810 */ /* 0x000fce0007ffe0ff */
.L_x_9:
[----:B------:R-:W-:Y:S01]  /*1370*/  LEA R7, R5, 0xc0800000, 0x17 ;  /* 0xc080000005077811 */ /* 0x000fe200078eb8ff */
[----:B------:R-:W-:Y:S04]  /*1380*/  BSSY.RECONVERGENT B2, `(.L_x_14) ;  /* 0x0000036000027945 */ /* 0x000fe80003800200 */
[----:B------:R-:W-:Y:S02]  /*1390*/  IMAD.IADD R7, R4, 0x1, -R7 ;  /* 0x0000000104077824 */ /* 0x000fe400078e0a07 */
[----:B------:R-:W-:Y:S02]  /*13a0*/  VIADD R4, R10, 0xffffff81 ;  /* 0xffffff810a047836 */ /* 0x000fe40000000000 */
[----:B------:R-:W0:Y:S01]  /*13b0*/  MUFU.RCP R8, R7 ;  /* 0x0000000700087308 */ /* 0x000e220000001000 */
[----:B------:R-:W-:Y:S01]  /*13c0*/  FADD.FTZ R9, -R7, -RZ ;  /* 0x800000ff07097221 */ /* 0x000fe20000010100 */
[C---:B------:R-:W-:Y:S01]  /*13d0*/  IMAD R0, R4.reuse, -0x800000, R3 ;  /* 0xff80000004007824 */ /* 0x040fe200078e0203 */
[----:B------:R-:W-:-:S04]  /*13e0*/  IADD3 R5, PT, PT, R4, 0x7f, -R5 ;  /* 0x0000007f04057810 */ /* 0x000fc80007ffe805 */
[----:B------:R-:W-:Y:S01]  /*13f0*/  IADD3 R5, PT, PT, R5, R6, RZ ;  /* 0x0000000605057210 */ /* 0x000fe20007ffe0ff */
[----:B0-----:R-:W-:-:S04]  /*1400*/  FFMA R11, R8, R9, 1 ;  /* 0x3f800000080b7423 */ /* 0x001fc80000000009 */
[----:B------:R-:W-:-:S04]  /*1410*/  FFMA R10, R8, R11, R8 ;  /* 0x0000000b080a7223 */ /* 0x000fc80000000008 */
[----:B------:R-:W-:-:S04]  /*1420*/  FFMA R3, R0, R10, RZ ;  /* 0x0000000a00037223 */ /* 0x000fc800000000ff */
[----:B------:R-:W-:-:S04]  /*1430*/  FFMA R8, R9, R3, R0 ;  /* 0x0000000309087223 */ /* 0x000fc80000000000 */
[----:B------:R-:W-:-:S04]  /*1440*/  FFMA R11, R10, R8, R3 ;  /* 0x000000080a0b7223 */ /* 0x000fc80000000003 */
[----:B------:R-:W-:-:S04]  /*1450*/  FFMA R8, R9, R11, R0 ;  /* 0x0000000b09087223 */ /* 0x000fc80000000000 */
[----:B------:R-:W-:-:S05]  /*1460*/  FFMA R0, R10, R8, R11 ;  /* 0x000000080a007223 */ /* 0x000fca000000000b */
[----:B------:R-:W-:-:S04]  /*1470*/  SHF.R.U32.HI R3, RZ, 0x17, R0 ;  /* 0x00000017ff037819 */ /* 0x000fc80000011600 */
[----:B------:R-:W-:-:S05]  /*1480*/  LOP3.LUT R3, R3, 0xff, RZ, 0xc0, !PT ;  /* 0x000000ff03037812 */ /* 0x000fca00078ec0ff */
[----:B------:R-:W-:-:S04]  /*1490*/  IMAD.IADD R7, R3, 0x1, R5 ;  /* 0x0000000103077824 */ /* 0x000fc800078e0205 */
[----:B------:R-:W-:-:S05]  /*14a0*/  VIADD R3, R7, 0xffffffff ;  /* 0xffffffff07037836 */ /* 0x000fca0000000000 */
[----:B------:R-:W-:-:S13]  /*14b0*/  ISETP.GE.U32.AND P0, PT, R3, 0xfe, PT ;  /* 0x000000fe0300780c */ /* 0x000fda0003f06070 */
[----:B------:R-:W-:Y:S05]  /*14c0*/  @!P0 BRA `(.L_x_15) ;  /* 0x0000000000808947 */ /* 0x000fea0003800000 */
[----:B------:R-:W-:-:S13]  /*14d0*/  ISETP.GT.AND P0, PT, R7, 0xfe, PT ;  /* 0x000000fe0700780c */ /* 0x000fda0003f04270 */
[----:B------:R-:W-:Y:S05]  /*14e0*/  @P0 BRA `(.L_x_16) ;  /* 0x00000000006c0947 */ /* 0x000fea0003800000 */
[----:B------:R-:W-:-:S13]  /*14f0*/  ISETP.GE.AND P0, PT, R7, 0x1, PT ;  /* 0x000000010700780c */ /* 0x000fda0003f06270 */
[----:B------:R-:W-:Y:S05]  /*1500*/  @P0 BRA `(.L_x_17) ;  /* 0x0000000000740947 */ /* 0x000fea0003800000 */
[----:B------:R-:W-:Y:S02]  /*1510*/  ISETP.GE.AND P0, PT, R7, -0x18, PT ;  /* 0xffffffe80700780c */ /* 0x000fe40003f06270 */
[----:B------:R-:W-:-:S11]  /*1520*/  LOP3.LUT R0, R0, 0x80000000, RZ, 0xc0, !PT ;  /* 0x8000000000007812 */ /* 0x000fd600078ec0ff */
[----:B------:R-:W-:Y:S05]  /*1530*/  @!P0 BRA `(.L_x_17) ;  /* 0x0000000000688947 */ /* 0x000fea0003800000 */
[CCC-:B------:R-:W-:Y:S01]  /*1540*/  FFMA.RZ R3, R10.reuse, R8.reuse, R11.reuse ;  /* 0x000000080a037223 */ /* 0x1c0fe2000000c00b */
[C---:B------:R-:W-:Y:S01]  /*1550*/  IADD3 R6, PT, PT, R7.reuse, 0x20, RZ ;  /* 0x0000002007067810 */ /* 0x040fe20007ffe0ff */
[CCC-:B------:R-:W-:Y:S01]  /*1560*/  FFMA.RM R4, R10.reuse, R8.reuse, R11.reuse ;  /* 0x000000080a047223 */ /* 0x1c0fe2000000400b */
[----:B------:R-:W-:Y:S02]  /*1570*/  ISETP.NE.AND P2, PT, R7, RZ, PT ;  /* 0x000000ff0700720c */ /* 0x000fe40003f45270 */
[----:B------:R-:W-:Y:S01]  /*1580*/  LOP3.LUT R5, R3, 0x7fffff, RZ, 0xc0, !PT ;  /* 0x007fffff03057812 */ /* 0x000fe200078ec0ff */
[----:B------:R-:W-:Y:S01]  /*1590*/  FFMA.RP R3, R10, R8, R11 ;  /* 0x000000080a037223 */ /* 0x000fe2000000800b */
[----:B------:R-:W-:Y:S01]  /*15a0*/  ISETP.NE.AND P1, PT, R7, RZ, PT ;  /* 0x000000ff0700720c */ /* 0x000fe20003f25270 */
[----:B------:R-:W-:Y:S01]  /*15b0*/  IMAD.MOV R7, RZ, RZ, -R7 ;  /* 0x000000ffff077224 */ /* 0x000fe200078e0a07 */
[----:B------:R-:W-:Y:S02]  /*15c0*/  LOP3.LUT R5, R5, 0x800000, RZ, 0xfc, !PT ;  /* 0x0080000005057812 */ /* 0x000fe400078efcff */
[----:B------:R-:W-:-:S02]  /*15d0*/  FSETP.NEU.FTZ.AND P0, PT, R3, R4, PT ;  /* 0x000000040300720b */ /* 0x000fc40003f1d000 */
[----:B------:R-:W-:Y:S02]  /*15e0*/  SHF.L.U32 R6, R5, R6, RZ ;  /* 0x0000000605067219 */ /* 0x000fe400000006ff */
[----:B------:R-:W-:Y:S02]  /*15f0*/  SEL R4, R7, RZ, P2 ;  /* 0x000000ff07047207 */ /* 0x000fe40001000000 */
[----:B------:R-:W-:Y:S02]  /*1600*/  ISETP.NE.AND P1, PT, R6, RZ, P1 ;  /* 0x000000ff0600720c */ /* 0x000fe40000f25270 */
[----:B------:R-:W-:Y:S02]  /*1610*/  SHF.R.U32.HI R4, RZ, R4, R5 ;  /* 0x00000004ff047219 */ /* 0x000fe40000011605 */
[----:B------:R-:W-:Y:S02]  /*1620*/  PLOP3.LUT P0, PT, P0, P1, PT, 0xf8, 0x8f ;  /* 0x00000000008f781c */ /* 0x000fe40000703f70 */
[----:B------:R-:W-:-:S02]  /*1630*/  SHF.R.U32.HI R6, RZ, 0x1, R4 ;  /* 0x00000001ff067819 */ /* 0x000fc40000011604 */
[----:B------:R-:W-:-:S04]  /*1640*/  SEL R3, RZ, 0x1, !P0 ;  /* 0x00000001ff037807 */ /* 0x000fc80004000000 */
[----:B------:R-:W-:-:S04]  /*1650*/  LOP3.LUT R3, R3, 0x1, R6, 0xf8, !PT ;  /* 0x0000000103037812 */ /* 0x000fc800078ef806 */
[----:B------:R-:W-:-:S05]  /*1660*/  LOP3.LUT R3, R3, R4, RZ, 0xc0, !PT ;  /* 0x0000000403037212 */ /* 0x000fca00078ec0ff */
[----:B------:R-:W-:-:S05]  /*1670*/  IMAD.IADD R3, R6, 0x1, R3 ;  /* 0x0000000106037824 */ /* 0x000fca00078e0203 */
[----:B------:R-:W-:Y:S01]  /*1680*/  LOP3.LUT R0, R3, R0, RZ, 0xfc, !PT ;  /* 0x0000000003007212 */ /* 0x000fe200078efcff */
[----:B------:R-:W-:Y:S06]  /*1690*/  BRA `(.L_x_17) ;  /* 0x0000000000107947 */ /* 0x000fec0003800000 */
.L_x_16:
[----:B------:R-:W-:-:S04]  /*16a0*/  LOP3.LUT R0, R0, 0x80000000, RZ, 0xc0, !PT ;  /* 0x8000000000007812 */ /* 0x000fc800078ec0ff */
[----:B------:R-:W-:Y:S01]  /*16b0*/  LOP3.LUT R0, R0, 0x7f800000, RZ, 0xfc, !PT ;  /* 0x7f80000000007812 */ /* 0x000fe200078efcff */
[----:B------:R-:W-:Y:S06]  /*16c0*/  BRA `(.L_x_17) ;  /* 0x0000000000047947 */ /* 0x000fec0003800000 */
.L_x_15:
[----:B------:R-:W-:-:S07]  /*16d0*/  LEA R0, R5, R0, 0x17 ;  /* 0x0000000005007211 */ /* 0x000fce00078eb8ff */
.L_x_17:
[----:B------:R-:W-:Y:S05]  /*16e0*/  BSYNC.RECONVERGENT B2 ;  /* 0x0000000000027941 */ /* 0x000fea0003800200 */
.L_x_14:
[----:B------:R-:W-:Y:S05]  /*16f0*/  BRA `(.L_x_18) ;  /* 0x0000000000207947 */ /* 0x000fea0003800000 */
.L_x_13:
[----:B------:R-:W-:-:S04]  /*1700*/  LOP3.LUT R0, R4, 0x80000000, R3, 0x48, !PT ;  /* 0x8000000004007812 */ /* 0x000fc800078e4803 */
[----:B------:R-:W-:Y:S01]  /*1710*/  LOP3.LUT R0, R0, 0x7f800000, RZ, 0xfc, !PT ;  /* 0x7f80000000007812 */ /* 0x000fe200078efcff */
[----:B------:R-:W-:Y:S06]  /*1720*/  BRA `(.L_x_18) ;  /* 0x0000000000147947 */ /* 0x000fec0003800000 */
.L_x_12:
[----:B------:R-:W-:Y:S01]  /*1730*/  LOP3.LUT R0, R4, 0x80000000, R3, 0x48, !PT ;  /* 0x8000000004007812 */ /* 0x000fe200078e4803 */
[----:B------:R-:W-:Y:S06]  /*1740*/  BRA `(.L_x_18) ;  /* 0x00000000000c7947 */ /* 0x000fec0003800000 */
.L_x_11:
[----:B------:R-:W0:Y:S01]  /*1750*/  MUFU.RSQ R0, -QNAN ;  /* 0xffc0000000007908 */ /* 0x000e220000001400 */
[----:B------:R-:W-:Y:S05]  /*1760*/  BRA `(.L_x_18) ;  /* 0x0000000000047947 */ /* 0x000fea0003800000 */
.L_x_10:
[----:B------:R-:W-:-:S07]  /*1770*/  FADD.FTZ R0, R3, R0 ;  /* 0x0000000003007221 */ /* 0x000fce0000010000 */
.L_x_18:
[----:B------:R-:W-:Y:S05]  /*1780*/  BSYNC.RECONVERGENT B1 ;  /* 0x0000000000017941 */ /* 0x000fea0003800200 */
.L_x_8:
[----:B------:R-:W-:-:S04]  /*1790*/  IMAD.MOV.U32 R3, RZ, RZ, 0x0 ;  /* 0x00000000ff037424 */ /* 0x000fc800078e00ff */
[----:B0-----:R-:W-:Y:S05]  /*17a0*/  RET.REL.NODEC R2 `(_Z17avgpool1d_forwardPKfPfiiiii) ;  /* 0xffffffe802147950 */ /* 0x001fea0003c3ffff */
.L_x_19:
[----:B------:R-:W-:-:S00]  /*17b0*/  BRA `(.L_x_19) ;  /* 0xfffffffc00fc7947 */ /* 0x000fc0000383ffff */
[----:B------:R-:W-:-:S00]  /*17c0*/  NOP ;  /* 0x0000000000007918 */ /* 0x000fc00000000000 */
        /* <DEDUP_REMOVED lines=11> */
.L_x_20:


//--------------------- .nv.shared.reserved.0     --------------------------
	.section	.nv.shared.reserved.0,"aw",@nobits
	.weak		__nv_reservedSMEM_offset_0_alias
	.size		__nv_reservedSMEM_offset_0_alias, 0, 64
	.other		__nv_reservedSMEM_offset_0_alias,@"STO_CUDA_RESERVED_SHARED STV_DEFAULT"
__nv_reservedSMEM_offset_0_alias:
	.zero		0
	.zero		64


//--------------------- .nv.constant0._Z17avgpool1d_forwardPKfPfiiiii --------------------------
	.section	.nv.constant0._Z17avgpool1d_forwardPKfPfiiiii,"a",@progbits
	.sectionflags	@""
	.align	4
.nv.constant0._Z17avgpool1d_forwardPKfPfiiiii:
	.zero		932


//--------------------- SYMBOLS --------------------------

	.type		.nv.reservedSmem.offset0,@object
	.size		.nv.reservedSmem.offset0,0x4
